//
// Generated by NVIDIA NVVM Compiler
//
// Compiler Build ID: CL-36424714
// Cuda compilation tools, release 13.0, V13.0.88
// Based on NVVM 20.0.0
//

.version 9.0
.target sm_100
.address_size 64

	// .globl	_Z27mini_flash_attention_kernelPKfS0_S0_Pfiif
// _ZZ27mini_flash_attention_kernelPKfS0_S0_PfiifE2Qi has been demoted
// _ZZ27mini_flash_attention_kernelPKfS0_S0_PfiifE2Kj has been demoted
// _ZZ27mini_flash_attention_kernelPKfS0_S0_PfiifE2Vj has been demoted
// _ZZ27mini_flash_attention_kernelPKfS0_S0_PfiifE3Sij has been demoted

.visible .entry _Z27mini_flash_attention_kernelPKfS0_S0_Pfiif(
	.param .u64 .ptr .align 1 _Z27mini_flash_attention_kernelPKfS0_S0_Pfiif_param_0,
	.param .u64 .ptr .align 1 _Z27mini_flash_attention_kernelPKfS0_S0_Pfiif_param_1,
	.param .u64 .ptr .align 1 _Z27mini_flash_attention_kernelPKfS0_S0_Pfiif_param_2,
	.param .u64 .ptr .align 1 _Z27mini_flash_attention_kernelPKfS0_S0_Pfiif_param_3,
	.param .u32 _Z27mini_flash_attention_kernelPKfS0_S0_Pfiif_param_4,
	.param .u32 _Z27mini_flash_attention_kernelPKfS0_S0_Pfiif_param_5,
	.param .f32 _Z27mini_flash_attention_kernelPKfS0_S0_Pfiif_param_6
)
{
	.local .align 16 .b8 	__local_depot0[256];
	.reg .b64 	%SP;
	.reg .b64 	%SPL;
	.reg .pred 	%p<55>;
	.reg .b32 	%r<290>;
	.reg .b32 	%f<722>;
	.reg .b64 	%rd<29>;
	// demoted variable
	.shared .align 4 .b8 _ZZ27mini_flash_attention_kernelPKfS0_S0_PfiifE2Qi[8192];
	// demoted variable
	.shared .align 4 .b8 _ZZ27mini_flash_attention_kernelPKfS0_S0_PfiifE2Kj[8192];
	// demoted variable
	.shared .align 4 .b8 _ZZ27mini_flash_attention_kernelPKfS0_S0_PfiifE2Vj[8192];
	// demoted variable
	.shared .align 4 .b8 _ZZ27mini_flash_attention_kernelPKfS0_S0_PfiifE3Sij[4096];
	mov.u64 	%SPL, __local_depot0;
	ld.param.u64 	%rd8, [_Z27mini_flash_attention_kernelPKfS0_S0_Pfiif_param_0];
	ld.param.u64 	%rd5, [_Z27mini_flash_attention_kernelPKfS0_S0_Pfiif_param_1];
	ld.param.u64 	%rd6, [_Z27mini_flash_attention_kernelPKfS0_S0_Pfiif_param_2];
	ld.param.u32 	%r89, [_Z27mini_flash_attention_kernelPKfS0_S0_Pfiif_param_4];
	ld.param.f32 	%f124, [_Z27mini_flash_attention_kernelPKfS0_S0_Pfiif_param_6];
	cvta.to.global.u64 	%rd1, %rd8;
	add.u64 	%rd2, %SPL, 0;
	mov.u32 	%r91, %ctaid.x;
	shl.b32 	%r1, %r91, 5;
	add.s32 	%r92, %r1, 32;
	min.s32 	%r93, %r92, %r89;
	sub.s32 	%r2, %r93, %r1;
	setp.ge.s32 	%p1, %r1, %r89;
	@%p1 bra 	$L__BB0_16;
	ld.param.u32 	%r254, [_Z27mini_flash_attention_kernelPKfS0_S0_Pfiif_param_5];
	mov.u32 	%r3, %tid.x;
	mov.u32 	%r4, %ntid.x;
	mul.lo.s32 	%r5, %r2, %r254;
	setp.ge.s32 	%p2, %r3, %r5;
	@%p2 bra 	$L__BB0_8;
	add.s32 	%r94, %r3, %r4;
	max.u32 	%r95, %r5, %r94;
	setp.lt.u32 	%p3, %r94, %r5;
	selp.u32 	%r96, 1, 0, %p3;
	add.s32 	%r97, %r94, %r96;
	sub.s32 	%r98, %r95, %r97;
	div.u32 	%r99, %r98, %r4;
	add.s32 	%r6, %r99, %r96;
	and.b32  	%r100, %r6, 3;
	setp.eq.s32 	%p4, %r100, 3;
	mov.u32 	%r266, %r3;
	@%p4 bra 	$L__BB0_5;
	add.s32 	%r102, %r6, 1;
	and.b32  	%r7, %r102, 3;
	mov.b32 	%r265, 0;
	mov.u32 	%r266, %r3;
$L__BB0_4:
	.pragma "nounroll";
	ld.param.u32 	%r255, [_Z27mini_flash_attention_kernelPKfS0_S0_Pfiif_param_5];
	div.s32 	%r103, %r266, %r255;
	mul.lo.s32 	%r104, %r103, %r255;
	sub.s32 	%r105, %r266, %r104;
	add.s32 	%r106, %r1, %r103;
	mad.lo.s32 	%r107, %r106, %r255, %r105;
	mul.wide.s32 	%rd10, %r107, 4;
	add.s64 	%rd11, %rd1, %rd10;
	ld.global.f32 	%f125, [%rd11];
	shl.b32 	%r108, %r103, 8;
	mov.u32 	%r109, _ZZ27mini_flash_attention_kernelPKfS0_S0_PfiifE2Qi;
	add.s32 	%r110, %r109, %r108;
	shl.b32 	%r111, %r105, 2;
	add.s32 	%r112, %r110, %r111;
	st.shared.f32 	[%r112], %f125;
	add.s32 	%r266, %r266, %r4;
	add.s32 	%r265, %r265, 1;
	setp.ne.s32 	%p5, %r265, %r7;
	@%p5 bra 	$L__BB0_4;
$L__BB0_5:
	setp.lt.u32 	%p6, %r6, 3;
	@%p6 bra 	$L__BB0_8;
	mov.u32 	%r119, _ZZ27mini_flash_attention_kernelPKfS0_S0_PfiifE2Qi;
$L__BB0_7:
	ld.param.u32 	%r256, [_Z27mini_flash_attention_kernelPKfS0_S0_Pfiif_param_5];
	div.s32 	%r113, %r266, %r256;
	mul.lo.s32 	%r114, %r113, %r256;
	sub.s32 	%r115, %r266, %r114;
	add.s32 	%r116, %r1, %r113;
	mad.lo.s32 	%r117, %r116, %r256, %r115;
	mul.wide.s32 	%rd12, %r117, 4;
	add.s64 	%rd13, %rd1, %rd12;
	ld.global.f32 	%f126, [%rd13];
	shl.b32 	%r118, %r113, 8;
	add.s32 	%r120, %r119, %r118;
	shl.b32 	%r121, %r115, 2;
	add.s32 	%r122, %r120, %r121;
	st.shared.f32 	[%r122], %f126;
	add.s32 	%r123, %r266, %r4;
	div.s32 	%r124, %r123, %r256;
	mul.lo.s32 	%r125, %r124, %r256;
	sub.s32 	%r126, %r123, %r125;
	add.s32 	%r127, %r1, %r124;
	mad.lo.s32 	%r128, %r127, %r256, %r126;
	mul.wide.s32 	%rd14, %r128, 4;
	add.s64 	%rd15, %rd1, %rd14;
	ld.global.f32 	%f127, [%rd15];
	shl.b32 	%r129, %r124, 8;
	add.s32 	%r130, %r119, %r129;
	shl.b32 	%r131, %r126, 2;
	add.s32 	%r132, %r130, %r131;
	st.shared.f32 	[%r132], %f127;
	add.s32 	%r133, %r123, %r4;
	div.s32 	%r134, %r133, %r256;
	mul.lo.s32 	%r135, %r134, %r256;
	sub.s32 	%r136, %r133, %r135;
	add.s32 	%r137, %r1, %r134;
	mad.lo.s32 	%r138, %r137, %r256, %r136;
	mul.wide.s32 	%rd16, %r138, 4;
	add.s64 	%rd17, %rd1, %rd16;
	ld.global.f32 	%f128, [%rd17];
	shl.b32 	%r139, %r134, 8;
	add.s32 	%r140, %r119, %r139;
	shl.b32 	%r141, %r136, 2;
	add.s32 	%r142, %r140, %r141;
	st.shared.f32 	[%r142], %f128;
	add.s32 	%r143, %r133, %r4;
	div.s32 	%r144, %r143, %r256;
	mul.lo.s32 	%r145, %r144, %r256;
	sub.s32 	%r146, %r143, %r145;
	add.s32 	%r147, %r1, %r144;
	mad.lo.s32 	%r148, %r147, %r256, %r146;
	mul.wide.s32 	%rd18, %r148, 4;
	add.s64 	%rd19, %rd1, %rd18;
	ld.global.f32 	%f129, [%rd19];
	shl.b32 	%r149, %r144, 8;
	add.s32 	%r150, %r119, %r149;
	shl.b32 	%r151, %r146, 2;
	add.s32 	%r152, %r150, %r151;
	st.shared.f32 	[%r152], %f129;
	add.s32 	%r266, %r143, %r4;
	setp.lt.s32 	%p7, %r266, %r5;
	@%p7 bra 	$L__BB0_7;
$L__BB0_8:
	ld.param.u32 	%r257, [_Z27mini_flash_attention_kernelPKfS0_S0_Pfiif_param_5];
	bar.sync 	0;
	mov.f32 	%f720, 0f00000000;
	st.local.v4.f32 	[%rd2], {%f720, %f720, %f720, %f720};
	st.local.v4.f32 	[%rd2+16], {%f720, %f720, %f720, %f720};
	st.local.v4.f32 	[%rd2+32], {%f720, %f720, %f720, %f720};
	st.local.v4.f32 	[%rd2+48], {%f720, %f720, %f720, %f720};
	st.local.v4.f32 	[%rd2+64], {%f720, %f720, %f720, %f720};
	st.local.v4.f32 	[%rd2+80], {%f720, %f720, %f720, %f720};
	st.local.v4.f32 	[%rd2+96], {%f720, %f720, %f720, %f720};
	st.local.v4.f32 	[%rd2+112], {%f720, %f720, %f720, %f720};
	st.local.v4.f32 	[%rd2+128], {%f720, %f720, %f720, %f720};
	st.local.v4.f32 	[%rd2+144], {%f720, %f720, %f720, %f720};
	st.local.v4.f32 	[%rd2+160], {%f720, %f720, %f720, %f720};
	st.local.v4.f32 	[%rd2+176], {%f720, %f720, %f720, %f720};
	st.local.v4.f32 	[%rd2+192], {%f720, %f720, %f720, %f720};
	st.local.v4.f32 	[%rd2+208], {%f720, %f720, %f720, %f720};
	st.local.v4.f32 	[%rd2+224], {%f720, %f720, %f720, %f720};
	st.local.v4.f32 	[%rd2+240], {%f720, %f720, %f720, %f720};
	add.s32 	%r154, %r89, 31;
	shr.u32 	%r15, %r154, 5;
	and.b32  	%r16, %r257, 15;
	add.s32 	%r17, %r16, -1;
	and.b32  	%r18, %r257, 7;
	add.s32 	%r19, %r18, -1;
	mul.f32 	%f1, %f124, 0f00000000;
	and.b32  	%r20, %r257, 2147483632;
	and.b32  	%r21, %r257, 3;
	cvta.to.global.u64 	%rd3, %rd5;
	cvta.to.global.u64 	%rd4, %rd6;
	mov.b32 	%r268, 0;
	mov.f32 	%f721, 0fFF7FFFFF;
$L__BB0_9:
	ld.param.u32 	%r258, [_Z27mini_flash_attention_kernelPKfS0_S0_Pfiif_param_5];
	shl.b32 	%r25, %r268, 5;
	add.s32 	%r155, %r25, 32;
	min.s32 	%r26, %r89, %r155;
	and.b32  	%r27, %r26, 7;
	add.s32 	%r28, %r27, -1;
	and.b32  	%r29, %r26, 15;
	add.s32 	%r30, %r29, -1;
	sub.s32 	%r31, %r26, %r25;
	add.s32 	%r32, %r31, -1;
	mul.lo.s32 	%r33, %r31, %r258;
	setp.ge.s32 	%p8, %r3, %r33;
	@%p8 bra 	$L__BB0_12;
	mov.u32 	%r269, %r3;
$L__BB0_11:
	ld.param.u32 	%r259, [_Z27mini_flash_attention_kernelPKfS0_S0_Pfiif_param_5];
	div.s32 	%r156, %r269, %r259;
	mul.lo.s32 	%r157, %r156, %r259;
	sub.s32 	%r158, %r269, %r157;
	add.s32 	%r159, %r25, %r156;
	mad.lo.s32 	%r160, %r159, %r259, %r158;
	mul.wide.s32 	%rd20, %r160, 4;
	add.s64 	%rd21, %rd3, %rd20;
	ld.global.f32 	%f132, [%rd21];
	shl.b32 	%r161, %r156, 8;
	mov.u32 	%r162, _ZZ27mini_flash_attention_kernelPKfS0_S0_PfiifE2Kj;
	add.s32 	%r163, %r162, %r161;
	shl.b32 	%r164, %r158, 2;
	add.s32 	%r165, %r163, %r164;
	st.shared.f32 	[%r165], %f132;
	add.s64 	%rd22, %rd4, %rd20;
	ld.global.f32 	%f133, [%rd22];
	mov.u32 	%r166, _ZZ27mini_flash_attention_kernelPKfS0_S0_PfiifE2Vj;
	add.s32 	%r167, %r166, %r161;
	add.s32 	%r168, %r167, %r164;
	st.shared.f32 	[%r168], %f133;
	add.s32 	%r269, %r269, %r4;
	setp.lt.s32 	%p9, %r269, %r33;
	@%p9 bra 	$L__BB0_11;
$L__BB0_12:
	bar.sync 	0;
	mul.lo.s32 	%r36, %r31, %r2;
	setp.ge.s32 	%p10, %r3, %r36;
	@%p10 bra 	$L__BB0_34;
	bra.uni 	$L__BB0_17;
$L__BB0_13:
	setp.ge.s32 	%p53, %r3, %r2;
	@%p53 bra 	$L__BB0_16;
	ld.param.u32 	%r262, [_Z27mini_flash_attention_kernelPKfS0_S0_Pfiif_param_5];
	ld.local.v4.f32 	{%f624, %f625, %f626, %f627}, [%rd2];
	ld.local.v4.f32 	{%f628, %f629, %f630, %f631}, [%rd2+16];
	ld.local.v4.f32 	{%f632, %f633, %f634, %f635}, [%rd2+32];
	ld.local.v4.f32 	{%f636, %f637, %f638, %f639}, [%rd2+48];
	ld.local.v4.f32 	{%f640, %f641, %f642, %f643}, [%rd2+64];
	ld.local.v4.f32 	{%f644, %f645, %f646, %f647}, [%rd2+80];
	ld.local.v4.f32 	{%f648, %f649, %f650, %f651}, [%rd2+96];
	ld.local.v4.f32 	{%f652, %f653, %f654, %f655}, [%rd2+112];
	ld.local.v4.f32 	{%f656, %f657, %f658, %f659}, [%rd2+128];
	ld.local.v4.f32 	{%f660, %f661, %f662, %f663}, [%rd2+144];
	ld.local.v4.f32 	{%f664, %f665, %f666, %f667}, [%rd2+160];
	ld.local.v4.f32 	{%f668, %f669, %f670, %f671}, [%rd2+176];
	ld.local.v4.f32 	{%f672, %f673, %f674, %f675}, [%rd2+192];
	ld.local.v4.f32 	{%f676, %f677, %f678, %f679}, [%rd2+208];
	ld.local.v4.f32 	{%f680, %f681, %f682, %f683}, [%rd2+224];
	ld.local.v4.f32 	{%f684, %f685, %f686, %f687}, [%rd2+240];
	div.rn.f32 	%f2, %f624, %f720;
	div.rn.f32 	%f3, %f625, %f720;
	div.rn.f32 	%f4, %f626, %f720;
	div.rn.f32 	%f5, %f627, %f720;
	div.rn.f32 	%f6, %f628, %f720;
	div.rn.f32 	%f7, %f629, %f720;
	div.rn.f32 	%f8, %f630, %f720;
	div.rn.f32 	%f9, %f631, %f720;
	div.rn.f32 	%f10, %f632, %f720;
	div.rn.f32 	%f11, %f633, %f720;
	div.rn.f32 	%f12, %f634, %f720;
	div.rn.f32 	%f13, %f635, %f720;
	div.rn.f32 	%f14, %f636, %f720;
	div.rn.f32 	%f15, %f637, %f720;
	div.rn.f32 	%f16, %f638, %f720;
	div.rn.f32 	%f17, %f639, %f720;
	div.rn.f32 	%f18, %f640, %f720;
	div.rn.f32 	%f19, %f641, %f720;
	div.rn.f32 	%f20, %f642, %f720;
	div.rn.f32 	%f21, %f643, %f720;
	div.rn.f32 	%f22, %f644, %f720;
	div.rn.f32 	%f23, %f645, %f720;
	div.rn.f32 	%f24, %f646, %f720;
	div.rn.f32 	%f25, %f647, %f720;
	div.rn.f32 	%f26, %f648, %f720;
	div.rn.f32 	%f27, %f649, %f720;
	div.rn.f32 	%f28, %f650, %f720;
	div.rn.f32 	%f29, %f651, %f720;
	div.rn.f32 	%f30, %f652, %f720;
	div.rn.f32 	%f31, %f653, %f720;
	div.rn.f32 	%f32, %f654, %f720;
	div.rn.f32 	%f33, %f655, %f720;
	div.rn.f32 	%f34, %f656, %f720;
	div.rn.f32 	%f35, %f657, %f720;
	div.rn.f32 	%f36, %f658, %f720;
	div.rn.f32 	%f37, %f659, %f720;
	div.rn.f32 	%f38, %f660, %f720;
	div.rn.f32 	%f39, %f661, %f720;
	div.rn.f32 	%f40, %f662, %f720;
	div.rn.f32 	%f41, %f663, %f720;
	div.rn.f32 	%f42, %f664, %f720;
	div.rn.f32 	%f43, %f665, %f720;
	div.rn.f32 	%f44, %f666, %f720;
	div.rn.f32 	%f45, %f667, %f720;
	div.rn.f32 	%f46, %f668, %f720;
	div.rn.f32 	%f47, %f669, %f720;
	div.rn.f32 	%f48, %f670, %f720;
	div.rn.f32 	%f49, %f671, %f720;
	div.rn.f32 	%f50, %f672, %f720;
	div.rn.f32 	%f51, %f673, %f720;
	div.rn.f32 	%f52, %f674, %f720;
	div.rn.f32 	%f53, %f675, %f720;
	div.rn.f32 	%f54, %f676, %f720;
	div.rn.f32 	%f55, %f677, %f720;
	div.rn.f32 	%f56, %f678, %f720;
	div.rn.f32 	%f57, %f679, %f720;
	div.rn.f32 	%f58, %f680, %f720;
	div.rn.f32 	%f59, %f681, %f720;
	div.rn.f32 	%f60, %f682, %f720;
	div.rn.f32 	%f61, %f683, %f720;
	div.rn.f32 	%f62, %f684, %f720;
	div.rn.f32 	%f63, %f685, %f720;
	div.rn.f32 	%f64, %f686, %f720;
	div.rn.f32 	%f65, %f687, %f720;
	mov.u32 	%r250, %ctaid.x;
	shl.b32 	%r251, %r250, 5;
	mov.u32 	%r289, %tid.x;
	add.s32 	%r252, %r289, %r251;
	mul.lo.s32 	%r288, %r262, %r252;
	mov.u32 	%r253, %ntid.x;
$L__BB0_15:
	ld.param.u32 	%r263, [_Z27mini_flash_attention_kernelPKfS0_S0_Pfiif_param_5];
	ld.param.u64 	%rd28, [_Z27mini_flash_attention_kernelPKfS0_S0_Pfiif_param_3];
	cvta.to.global.u64 	%rd25, %rd28;
	mul.wide.s32 	%rd26, %r288, 4;
	add.s64 	%rd27, %rd25, %rd26;
	st.global.f32 	[%rd27], %f2;
	st.global.f32 	[%rd27+4], %f3;
	st.global.f32 	[%rd27+8], %f4;
	st.global.f32 	[%rd27+12], %f5;
	st.global.f32 	[%rd27+16], %f6;
	st.global.f32 	[%rd27+20], %f7;
	st.global.f32 	[%rd27+24], %f8;
	st.global.f32 	[%rd27+28], %f9;
	st.global.f32 	[%rd27+32], %f10;
	st.global.f32 	[%rd27+36], %f11;
	st.global.f32 	[%rd27+40], %f12;
	st.global.f32 	[%rd27+44], %f13;
	st.global.f32 	[%rd27+48], %f14;
	st.global.f32 	[%rd27+52], %f15;
	st.global.f32 	[%rd27+56], %f16;
	st.global.f32 	[%rd27+60], %f17;
	st.global.f32 	[%rd27+64], %f18;
	st.global.f32 	[%rd27+68], %f19;
	st.global.f32 	[%rd27+72], %f20;
	st.global.f32 	[%rd27+76], %f21;
	st.global.f32 	[%rd27+80], %f22;
	st.global.f32 	[%rd27+84], %f23;
	st.global.f32 	[%rd27+88], %f24;
	st.global.f32 	[%rd27+92], %f25;
	st.global.f32 	[%rd27+96], %f26;
	st.global.f32 	[%rd27+100], %f27;
	st.global.f32 	[%rd27+104], %f28;
	st.global.f32 	[%rd27+108], %f29;
	st.global.f32 	[%rd27+112], %f30;
	st.global.f32 	[%rd27+116], %f31;
	st.global.f32 	[%rd27+120], %f32;
	st.global.f32 	[%rd27+124], %f33;
	st.global.f32 	[%rd27+128], %f34;
	st.global.f32 	[%rd27+132], %f35;
	st.global.f32 	[%rd27+136], %f36;
	st.global.f32 	[%rd27+140], %f37;
	st.global.f32 	[%rd27+144], %f38;
	st.global.f32 	[%rd27+148], %f39;
	st.global.f32 	[%rd27+152], %f40;
	st.global.f32 	[%rd27+156], %f41;
	st.global.f32 	[%rd27+160], %f42;
	st.global.f32 	[%rd27+164], %f43;
	st.global.f32 	[%rd27+168], %f44;
	st.global.f32 	[%rd27+172], %f45;
	st.global.f32 	[%rd27+176], %f46;
	st.global.f32 	[%rd27+180], %f47;
	st.global.f32 	[%rd27+184], %f48;
	st.global.f32 	[%rd27+188], %f49;
	st.global.f32 	[%rd27+192], %f50;
	st.global.f32 	[%rd27+196], %f51;
	st.global.f32 	[%rd27+200], %f52;
	st.global.f32 	[%rd27+204], %f53;
	st.global.f32 	[%rd27+208], %f54;
	st.global.f32 	[%rd27+212], %f55;
	st.global.f32 	[%rd27+216], %f56;
	st.global.f32 	[%rd27+220], %f57;
	st.global.f32 	[%rd27+224], %f58;
	st.global.f32 	[%rd27+228], %f59;
	st.global.f32 	[%rd27+232], %f60;
	st.global.f32 	[%rd27+236], %f61;
	st.global.f32 	[%rd27+240], %f62;
	st.global.f32 	[%rd27+244], %f63;
	st.global.f32 	[%rd27+248], %f64;
	st.global.f32 	[%rd27+252], %f65;
	add.s32 	%r289, %r289, %r253;
	mad.lo.s32 	%r288, %r253, %r263, %r288;
	setp.lt.s32 	%p54, %r289, %r2;
	@%p54 bra 	$L__BB0_15;
$L__BB0_16:
	ret;
$L__BB0_17:
	ld.param.u32 	%r260, [_Z27mini_flash_attention_kernelPKfS0_S0_Pfiif_param_5];
	setp.gt.s32 	%p11, %r260, 0;
	mov.u32 	%r275, %r3;
	@%p11 bra 	$L__BB0_18;
	bra.uni 	$L__BB0_33;
$L__BB0_18:
	mov.u32 	%r270, %r3;
$L__BB0_19:
	ld.param.u32 	%r261, [_Z27mini_flash_attention_kernelPKfS0_S0_Pfiif_param_5];
	setp.lt.u32 	%p13, %r261, 16;
	div.s32 	%r38, %r270, %r31;
	mul.lo.s32 	%r178, %r38, %r31;
	sub.s32 	%r39, %r270, %r178;
	shl.b32 	%r179, %r38, 8;
	mov.u32 	%r180, _ZZ27mini_flash_attention_kernelPKfS0_S0_PfiifE2Qi;
	add.s32 	%r40, %r180, %r179;
	shl.b32 	%r181, %r39, 8;
	mov.u32 	%r182, _ZZ27mini_flash_attention_kernelPKfS0_S0_PfiifE2Kj;
	add.s32 	%r41, %r182, %r181;
	mov.f32 	%f697, 0f00000000;
	mov.b32 	%r273, 0;
	@%p13 bra 	$L__BB0_22;
	mov.f32 	%f697, 0f00000000;
	mov.b32 	%r271, 0;
$L__BB0_21:
	.pragma "nounroll";
	shl.b32 	%r184, %r271, 2;
	add.s32 	%r185, %r40, %r184;
	ld.shared.f32 	%f137, [%r185];
	add.s32 	%r186, %r41, %r184;
	ld.shared.f32 	%f138, [%r186];
	fma.rn.f32 	%f139, %f137, %f138, %f697;
	ld.shared.f32 	%f140, [%r185+4];
	ld.shared.f32 	%f141, [%r186+4];
	fma.rn.f32 	%f142, %f140, %f141, %f139;
	ld.shared.f32 	%f143, [%r185+8];
	ld.shared.f32 	%f144, [%r186+8];
	fma.rn.f32 	%f145, %f143, %f144, %f142;
	ld.shared.f32 	%f146, [%r185+12];
	ld.shared.f32 	%f147, [%r186+12];
	fma.rn.f32 	%f148, %f146, %f147, %f145;
	ld.shared.f32 	%f149, [%r185+16];
	ld.shared.f32 	%f150, [%r186+16];
	fma.rn.f32 	%f151, %f149, %f150, %f148;
	ld.shared.f32 	%f152, [%r185+20];
	ld.shared.f32 	%f153, [%r186+20];
	fma.rn.f32 	%f154, %f152, %f153, %f151;
	ld.shared.f32 	%f155, [%r185+24];
	ld.shared.f32 	%f156, [%r186+24];
	fma.rn.f32 	%f157, %f155, %f156, %f154;
	ld.shared.f32 	%f158, [%r185+28];
	ld.shared.f32 	%f159, [%r186+28];
	fma.rn.f32 	%f160, %f158, %f159, %f157;
	ld.shared.f32 	%f161, [%r185+32];
	ld.shared.f32 	%f162, [%r186+32];
	fma.rn.f32 	%f163, %f161, %f162, %f160;
	ld.shared.f32 	%f164, [%r185+36];
	ld.shared.f32 	%f165, [%r186+36];
	fma.rn.f32 	%f166, %f164, %f165, %f163;
	ld.shared.f32 	%f167, [%r185+40];
	ld.shared.f32 	%f168, [%r186+40];
	fma.rn.f32 	%f169, %f167, %f168, %f166;
	ld.shared.f32 	%f170, [%r185+44];
	ld.shared.f32 	%f171, [%r186+44];
	fma.rn.f32 	%f172, %f170, %f171, %f169;
	ld.shared.f32 	%f173, [%r185+48];
	ld.shared.f32 	%f174, [%r186+48];
	fma.rn.f32 	%f175, %f173, %f174, %f172;
	ld.shared.f32 	%f176, [%r185+52];
	ld.shared.f32 	%f177, [%r186+52];
	fma.rn.f32 	%f178, %f176, %f177, %f175;
	ld.shared.f32 	%f179, [%r185+56];
	ld.shared.f32 	%f180, [%r186+56];
	fma.rn.f32 	%f181, %f179, %f180, %f178;
	ld.shared.f32 	%f182, [%r185+60];
	ld.shared.f32 	%f183, [%r186+60];
	fma.rn.f32 	%f697, %f182, %f183, %f181;
	add.s32 	%r271, %r271, 16;
	setp.ne.s32 	%p14, %r271, %r20;
	mov.u32 	%r273, %r20;
	@%p14 bra 	$L__BB0_21;
$L__BB0_22:
	setp.eq.s32 	%p15, %r16, 0;
	@%p15 bra 	$L__BB0_32;
	setp.lt.u32 	%p16, %r17, 7;
	@%p16 bra 	$L__BB0_25;
	shl.b32 	%r187, %r273, 2;
	add.s32 	%r188, %r40, %r187;
	ld.shared.f32 	%f185, [%r188];
	add.s32 	%r189, %r41, %r187;
	ld.shared.f32 	%f186, [%r189];
	fma.rn.f32 	%f187, %f185, %f186, %f697;
	ld.shared.f32 	%f188, [%r188+4];
	ld.shared.f32 	%f189, [%r189+4];
	fma.rn.f32 	%f190, %f188, %f189, %f187;
	ld.shared.f32 	%f191, [%r188+8];
	ld.shared.f32 	%f192, [%r189+8];
	fma.rn.f32 	%f193, %f191, %f192, %f190;
	ld.shared.f32 	%f194, [%r188+12];
	ld.shared.f32 	%f195, [%r189+12];
	fma.rn.f32 	%f196, %f194, %f195, %f193;
	ld.shared.f32 	%f197, [%r188+16];
	ld.shared.f32 	%f198, [%r189+16];
	fma.rn.f32 	%f199, %f197, %f198, %f196;
	ld.shared.f32 	%f200, [%r188+20];
	ld.shared.f32 	%f201, [%r189+20];
	fma.rn.f32 	%f202, %f200, %f201, %f199;
	ld.shared.f32 	%f203, [%r188+24];
	ld.shared.f32 	%f204, [%r189+24];
	fma.rn.f32 	%f205, %f203, %f204, %f202;
	ld.shared.f32 	%f206, [%r188+28];
	ld.shared.f32 	%f207, [%r189+28];
	fma.rn.f32 	%f697, %f206, %f207, %f205;
	add.s32 	%r273, %r273, 8;
$L__BB0_25:
	setp.eq.s32 	%p17, %r18, 0;
	@%p17 bra 	$L__BB0_32;
	setp.lt.u32 	%p18, %r19, 3;
	@%p18 bra 	$L__BB0_28;
	shl.b32 	%r190, %r273, 2;
	add.s32 	%r191, %r40, %r190;
	ld.shared.f32 	%f209, [%r191];
	add.s32 	%r192, %r41, %r190;
	ld.shared.f32 	%f210, [%r192];
	fma.rn.f32 	%f211, %f209, %f210, %f697;
	ld.shared.f32 	%f212, [%r191+4];
	ld.shared.f32 	%f213, [%r192+4];
	fma.rn.f32 	%f214, %f212, %f213, %f211;
	ld.shared.f32 	%f215, [%r191+8];
	ld.shared.f32 	%f216, [%r192+8];
	fma.rn.f32 	%f217, %f215, %f216, %f214;
	ld.shared.f32 	%f218, [%r191+12];
	ld.shared.f32 	%f219, [%r192+12];
	fma.rn.f32 	%f697, %f218, %f219, %f217;
	add.s32 	%r273, %r273, 4;
$L__BB0_28:
	setp.eq.s32 	%p19, %r21, 0;
	@%p19 bra 	$L__BB0_32;
	setp.eq.s32 	%p20, %r21, 1;
	shl.b32 	%r193, %r273, 2;
	add.s32 	%r49, %r40, %r193;
	ld.shared.f32 	%f220, [%r49];
	add.s32 	%r50, %r41, %r193;
	ld.shared.f32 	%f221, [%r50];
	fma.rn.f32 	%f697, %f220, %f221, %f697;
	@%p20 bra 	$L__BB0_32;
	setp.eq.s32 	%p21, %r21, 2;
	ld.shared.f32 	%f222, [%r49+4];
	ld.shared.f32 	%f223, [%r50+4];
	fma.rn.f32 	%f697, %f222, %f223, %f697;
	@%p21 bra 	$L__BB0_32;
	ld.shared.f32 	%f224, [%r49+8];
	ld.shared.f32 	%f225, [%r50+8];
	fma.rn.f32 	%f697, %f224, %f225, %f697;
$L__BB0_32:
	mul.f32 	%f226, %f124, %f697;
	shl.b32 	%r194, %r38, 7;
	mov.u32 	%r195, _ZZ27mini_flash_attention_kernelPKfS0_S0_PfiifE3Sij;
	add.s32 	%r196, %r195, %r194;
	shl.b32 	%r197, %r39, 2;
	add.s32 	%r198, %r196, %r197;
	st.shared.f32 	[%r198], %f226;
	add.s32 	%r270, %r270, %r4;
	setp.lt.s32 	%p22, %r270, %r36;
	@%p22 bra 	$L__BB0_19;
	bra.uni 	$L__BB0_34;
$L__BB0_33:
	div.s32 	%r169, %r275, %r31;
	mul.lo.s32 	%r170, %r169, %r31;
	sub.s32 	%r171, %r275, %r170;
	shl.b32 	%r172, %r169, 7;
	mov.u32 	%r173, _ZZ27mini_flash_attention_kernelPKfS0_S0_PfiifE3Sij;
	add.s32 	%r174, %r173, %r172;
	shl.b32 	%r175, %r171, 2;
	add.s32 	%r176, %r174, %r175;
	st.shared.f32 	[%r176], %f1;
	add.s32 	%r275, %r275, %r4;
	setp.lt.s32 	%p12, %r275, %r36;
	@%p12 bra 	$L__BB0_33;
$L__BB0_34:
	setp.ge.s32 	%p23, %r3, %r2;
	bar.sync 	0;
	@%p23 bra 	$L__BB0_75;
	sub.s32 	%r54, %r31, %r29;
	and.b32  	%r55, %r26, 3;
	sub.s32 	%r56, %r31, %r55;
	mov.u32 	%r276, %r3;
	mov.f32 	%f698, %f721;
$L__BB0_36:
	setp.lt.s32 	%p24, %r31, 1;
	shl.b32 	%r199, %r276, 7;
	mov.u32 	%r200, _ZZ27mini_flash_attention_kernelPKfS0_S0_PfiifE3Sij;
	add.s32 	%r58, %r200, %r199;
	mov.f32 	%f707, 0fFF7FFFFF;
	@%p24 bra 	$L__BB0_50;
	setp.lt.u32 	%p25, %r32, 15;
	mov.f32 	%f707, 0fFF7FFFFF;
	mov.b32 	%r279, 0;
	@%p25 bra 	$L__BB0_40;
	mov.f32 	%f707, 0fFF7FFFFF;
	mov.b32 	%r277, 0;
$L__BB0_39:
	.pragma "nounroll";
	shl.b32 	%r203, %r277, 2;
	add.s32 	%r204, %r58, %r203;
	ld.shared.f32 	%f231, [%r204];
	max.f32 	%f232, %f707, %f231;
	ld.shared.f32 	%f233, [%r204+4];
	max.f32 	%f234, %f232, %f233;
	ld.shared.f32 	%f235, [%r204+8];
	max.f32 	%f236, %f234, %f235;
	ld.shared.f32 	%f237, [%r204+12];
	max.f32 	%f238, %f236, %f237;
	ld.shared.f32 	%f239, [%r204+16];
	max.f32 	%f240, %f238, %f239;
	ld.shared.f32 	%f241, [%r204+20];
	max.f32 	%f242, %f240, %f241;
	ld.shared.f32 	%f243, [%r204+24];
	max.f32 	%f244, %f242, %f243;
	ld.shared.f32 	%f245, [%r204+28];
	max.f32 	%f246, %f244, %f245;
	ld.shared.f32 	%f247, [%r204+32];
	max.f32 	%f248, %f246, %f247;
	ld.shared.f32 	%f249, [%r204+36];
	max.f32 	%f250, %f248, %f249;
	ld.shared.f32 	%f251, [%r204+40];
	max.f32 	%f252, %f250, %f251;
	ld.shared.f32 	%f253, [%r204+44];
	max.f32 	%f254, %f252, %f253;
	ld.shared.f32 	%f255, [%r204+48];
	max.f32 	%f256, %f254, %f255;
	ld.shared.f32 	%f257, [%r204+52];
	max.f32 	%f258, %f256, %f257;
	ld.shared.f32 	%f259, [%r204+56];
	max.f32 	%f260, %f258, %f259;
	ld.shared.f32 	%f261, [%r204+60];
	max.f32 	%f707, %f260, %f261;
	add.s32 	%r277, %r277, 16;
	setp.ne.s32 	%p26, %r277, %r54;
	mov.u32 	%r279, %r54;
	@%p26 bra 	$L__BB0_39;
$L__BB0_40:
	setp.eq.s32 	%p27, %r29, 0;
	@%p27 bra 	$L__BB0_50;
	setp.lt.u32 	%p28, %r30, 7;
	@%p28 bra 	$L__BB0_43;
	shl.b32 	%r205, %r279, 2;
	add.s32 	%r206, %r58, %r205;
	ld.shared.f32 	%f263, [%r206];
	max.f32 	%f264, %f707, %f263;
	ld.shared.f32 	%f265, [%r206+4];
	max.f32 	%f266, %f264, %f265;
	ld.shared.f32 	%f267, [%r206+8];
	max.f32 	%f268, %f266, %f267;
	ld.shared.f32 	%f269, [%r206+12];
	max.f32 	%f270, %f268, %f269;
	ld.shared.f32 	%f271, [%r206+16];
	max.f32 	%f272, %f270, %f271;
	ld.shared.f32 	%f273, [%r206+20];
	max.f32 	%f274, %f272, %f273;
	ld.shared.f32 	%f275, [%r206+24];
	max.f32 	%f276, %f274, %f275;
	ld.shared.f32 	%f277, [%r206+28];
	max.f32 	%f707, %f276, %f277;
	add.s32 	%r279, %r279, 8;
$L__BB0_43:
	setp.eq.s32 	%p29, %r27, 0;
	@%p29 bra 	$L__BB0_50;
	setp.lt.u32 	%p30, %r28, 3;
	@%p30 bra 	$L__BB0_46;
	shl.b32 	%r207, %r279, 2;
	add.s32 	%r208, %r58, %r207;
	ld.shared.f32 	%f279, [%r208];
	max.f32 	%f280, %f707, %f279;
	ld.shared.f32 	%f281, [%r208+4];
	max.f32 	%f282, %f280, %f281;
	ld.shared.f32 	%f283, [%r208+8];
	max.f32 	%f284, %f282, %f283;
	ld.shared.f32 	%f285, [%r208+12];
	max.f32 	%f707, %f284, %f285;
	add.s32 	%r279, %r279, 4;
$L__BB0_46:
	setp.eq.s32 	%p31, %r55, 0;
	@%p31 bra 	$L__BB0_50;
	setp.eq.s32 	%p32, %r55, 1;
	shl.b32 	%r209, %r279, 2;
	add.s32 	%r66, %r58, %r209;
	ld.shared.f32 	%f286, [%r66];
	max.f32 	%f707, %f707, %f286;
	@%p32 bra 	$L__BB0_50;
	setp.eq.s32 	%p33, %r55, 2;
	ld.shared.f32 	%f287, [%r66+4];
	max.f32 	%f707, %f707, %f287;
	@%p33 bra 	$L__BB0_50;
	ld.shared.f32 	%f288, [%r66+8];
	max.f32 	%f707, %f707, %f288;
$L__BB0_50:
	setp.lt.s32 	%p34, %r31, 1;
	max.f32 	%f721, %f698, %f707;
	mov.f32 	%f711, 0f00000000;
	@%p34 bra 	$L__BB0_58;
	setp.lt.u32 	%p35, %r32, 3;
	mov.f32 	%f711, 0f00000000;
	mov.b32 	%r282, 0;
	@%p35 bra 	$L__BB0_54;
	mov.f32 	%f711, 0f00000000;
	mov.b32 	%r281, 0;
$L__BB0_53:
	shl.b32 	%r212, %r281, 2;
	add.s32 	%r213, %r58, %r212;
	ld.shared.f32 	%f293, [%r213];
	sub.f32 	%f294, %f293, %f721;
	fma.rn.f32 	%f295, %f294, 0f3BBB989D, 0f3F000000;
	cvt.sat.f32.f32 	%f296, %f295;
	mov.f32 	%f297, 0f4B400001;
	mov.f32 	%f298, 0f437C0000;
	fma.rm.f32 	%f299, %f296, %f298, %f297;
	add.f32 	%f300, %f299, 0fCB40007F;
	neg.f32 	%f301, %f300;
	fma.rn.f32 	%f302, %f294, 0f3FB8AA3B, %f301;
	fma.rn.f32 	%f303, %f294, 0f32A57060, %f302;
	mov.b32 	%r214, %f299;
	shl.b32 	%r215, %r214, 23;
	mov.b32 	%f304, %r215;
	ex2.approx.ftz.f32 	%f305, %f303;
	mul.f32 	%f306, %f305, %f304;
	st.shared.f32 	[%r213], %f306;
	add.f32 	%f307, %f711, %f306;
	ld.shared.f32 	%f308, [%r213+4];
	sub.f32 	%f309, %f308, %f721;
	fma.rn.f32 	%f310, %f309, 0f3BBB989D, 0f3F000000;
	cvt.sat.f32.f32 	%f311, %f310;
	fma.rm.f32 	%f312, %f311, %f298, %f297;
	add.f32 	%f313, %f312, 0fCB40007F;
	neg.f32 	%f314, %f313;
	fma.rn.f32 	%f315, %f309, 0f3FB8AA3B, %f314;
	fma.rn.f32 	%f316, %f309, 0f32A57060, %f315;
	mov.b32 	%r216, %f312;
	shl.b32 	%r217, %r216, 23;
	mov.b32 	%f317, %r217;
	ex2.approx.ftz.f32 	%f318, %f316;
	mul.f32 	%f319, %f318, %f317;
	st.shared.f32 	[%r213+4], %f319;
	add.f32 	%f320, %f307, %f319;
	ld.shared.f32 	%f321, [%r213+8];
	sub.f32 	%f322, %f321, %f721;
	fma.rn.f32 	%f323, %f322, 0f3BBB989D, 0f3F000000;
	cvt.sat.f32.f32 	%f324, %f323;
	fma.rm.f32 	%f325, %f324, %f298, %f297;
	add.f32 	%f326, %f325, 0fCB40007F;
	neg.f32 	%f327, %f326;
	fma.rn.f32 	%f328, %f322, 0f3FB8AA3B, %f327;
	fma.rn.f32 	%f329, %f322, 0f32A57060, %f328;
	mov.b32 	%r218, %f325;
	shl.b32 	%r219, %r218, 23;
	mov.b32 	%f330, %r219;
	ex2.approx.ftz.f32 	%f331, %f329;
	mul.f32 	%f332, %f331, %f330;
	st.shared.f32 	[%r213+8], %f332;
	add.f32 	%f333, %f320, %f332;
	ld.shared.f32 	%f334, [%r213+12];
	sub.f32 	%f335, %f334, %f721;
	fma.rn.f32 	%f336, %f335, 0f3BBB989D, 0f3F000000;
	cvt.sat.f32.f32 	%f337, %f336;
	fma.rm.f32 	%f338, %f337, %f298, %f297;
	add.f32 	%f339, %f338, 0fCB40007F;
	neg.f32 	%f340, %f339;
	fma.rn.f32 	%f341, %f335, 0f3FB8AA3B, %f340;
	fma.rn.f32 	%f342, %f335, 0f32A57060, %f341;
	mov.b32 	%r220, %f338;
	shl.b32 	%r221, %r220, 23;
	mov.b32 	%f343, %r221;
	ex2.approx.ftz.f32 	%f344, %f342;
	mul.f32 	%f345, %f344, %f343;
	st.shared.f32 	[%r213+12], %f345;
	add.f32 	%f711, %f333, %f345;
	add.s32 	%r281, %r281, 4;
	setp.ne.s32 	%p36, %r281, %r56;
	mov.u32 	%r282, %r56;
	@%p36 bra 	$L__BB0_53;
$L__BB0_54:
	setp.eq.s32 	%p37, %r55, 0;
	@%p37 bra 	$L__BB0_58;
	setp.eq.s32 	%p38, %r55, 1;
	shl.b32 	%r222, %r282, 2;
	add.s32 	%r70, %r58, %r222;
	ld.shared.f32 	%f346, [%r70];
	sub.f32 	%f347, %f346, %f721;
	fma.rn.f32 	%f348, %f347, 0f3BBB989D, 0f3F000000;
	cvt.sat.f32.f32 	%f349, %f348;
	mov.f32 	%f350, 0f4B400001;
	mov.f32 	%f351, 0f437C0000;
	fma.rm.f32 	%f352, %f349, %f351, %f350;
	add.f32 	%f353, %f352, 0fCB40007F;
	neg.f32 	%f354, %f353;
	fma.rn.f32 	%f355, %f347, 0f3FB8AA3B, %f354;
	fma.rn.f32 	%f356, %f347, 0f32A57060, %f355;
	mov.b32 	%r223, %f352;
	shl.b32 	%r224, %r223, 23;
	mov.b32 	%f357, %r224;
	ex2.approx.ftz.f32 	%f358, %f356;
	mul.f32 	%f359, %f358, %f357;
	st.shared.f32 	[%r70], %f359;
	add.f32 	%f711, %f711, %f359;
	@%p38 bra 	$L__BB0_58;
	setp.eq.s32 	%p39, %r55, 2;
	ld.shared.f32 	%f360, [%r70+4];
	sub.f32 	%f361, %f360, %f721;
	fma.rn.f32 	%f362, %f361, 0f3BBB989D, 0f3F000000;
	cvt.sat.f32.f32 	%f363, %f362;
	mov.f32 	%f364, 0f4B400001;
	mov.f32 	%f365, 0f437C0000;
	fma.rm.f32 	%f366, %f363, %f365, %f364;
	add.f32 	%f367, %f366, 0fCB40007F;
	neg.f32 	%f368, %f367;
	fma.rn.f32 	%f369, %f361, 0f3FB8AA3B, %f368;
	fma.rn.f32 	%f370, %f361, 0f32A57060, %f369;
	mov.b32 	%r225, %f366;
	shl.b32 	%r226, %r225, 23;
	mov.b32 	%f371, %r226;
	ex2.approx.ftz.f32 	%f372, %f370;
	mul.f32 	%f373, %f372, %f371;
	st.shared.f32 	[%r70+4], %f373;
	add.f32 	%f711, %f711, %f373;
	@%p39 bra 	$L__BB0_58;
	ld.shared.f32 	%f374, [%r70+8];
	sub.f32 	%f375, %f374, %f721;
	fma.rn.f32 	%f376, %f375, 0f3BBB989D, 0f3F000000;
	cvt.sat.f32.f32 	%f377, %f376;
	mov.f32 	%f378, 0f4B400001;
	mov.f32 	%f379, 0f437C0000;
	fma.rm.f32 	%f380, %f377, %f379, %f378;
	add.f32 	%f381, %f380, 0fCB40007F;
	neg.f32 	%f382, %f381;
	fma.rn.f32 	%f383, %f375, 0f3FB8AA3B, %f382;
	fma.rn.f32 	%f384, %f375, 0f32A57060, %f383;
	mov.b32 	%r227, %f380;
	shl.b32 	%r228, %r227, 23;
	mov.b32 	%f385, %r228;
	ex2.approx.ftz.f32 	%f386, %f384;
	mul.f32 	%f387, %f386, %f385;
	st.shared.f32 	[%r70+8], %f387;
	add.f32 	%f711, %f711, %f387;
$L__BB0_58:
	sub.f32 	%f388, %f698, %f721;
	fma.rn.f32 	%f389, %f388, 0f3BBB989D, 0f3F000000;
	cvt.sat.f32.f32 	%f390, %f389;
	mov.f32 	%f391, 0f4B400001;
	mov.f32 	%f392, 0f437C0000;
	fma.rm.f32 	%f393, %f390, %f392, %f391;
	add.f32 	%f394, %f393, 0fCB40007F;
	neg.f32 	%f395, %f394;
	fma.rn.f32 	%f396, %f388, 0f3FB8AA3B, %f395;
	fma.rn.f32 	%f397, %f388, 0f32A57060, %f396;
	mov.b32 	%r230, %f393;
	shl.b32 	%r231, %r230, 23;
	mov.b32 	%f398, %r231;
	ex2.approx.ftz.f32 	%f399, %f397;
	mul.f32 	%f400, %f399, %f398;
	fma.rn.f32 	%f720, %f720, %f400, %f711;
	ld.local.v4.f32 	{%f401, %f402, %f403, %f404}, [%rd2];
	mul.f32 	%f405, %f400, %f401;
	mul.f32 	%f406, %f400, %f402;
	mul.f32 	%f407, %f400, %f403;
	mul.f32 	%f408, %f400, %f404;
	st.local.v4.f32 	[%rd2], {%f405, %f406, %f407, %f408};
	ld.local.v4.f32 	{%f409, %f410, %f411, %f412}, [%rd2+16];
	mul.f32 	%f413, %f400, %f409;
	mul.f32 	%f414, %f400, %f410;
	mul.f32 	%f415, %f400, %f411;
	mul.f32 	%f416, %f400, %f412;
	st.local.v4.f32 	[%rd2+16], {%f413, %f414, %f415, %f416};
	ld.local.v4.f32 	{%f417, %f418, %f419, %f420}, [%rd2+32];
	mul.f32 	%f421, %f400, %f417;
	mul.f32 	%f422, %f400, %f418;
	mul.f32 	%f423, %f400, %f419;
	mul.f32 	%f424, %f400, %f420;
	st.local.v4.f32 	[%rd2+32], {%f421, %f422, %f423, %f424};
	ld.local.v4.f32 	{%f425, %f426, %f427, %f428}, [%rd2+48];
	mul.f32 	%f429, %f400, %f425;
	mul.f32 	%f430, %f400, %f426;
	mul.f32 	%f431, %f400, %f427;
	mul.f32 	%f432, %f400, %f428;
	st.local.v4.f32 	[%rd2+48], {%f429, %f430, %f431, %f432};
	ld.local.v4.f32 	{%f433, %f434, %f435, %f436}, [%rd2+64];
	mul.f32 	%f437, %f400, %f433;
	mul.f32 	%f438, %f400, %f434;
	mul.f32 	%f439, %f400, %f435;
	mul.f32 	%f440, %f400, %f436;
	st.local.v4.f32 	[%rd2+64], {%f437, %f438, %f439, %f440};
	ld.local.v4.f32 	{%f441, %f442, %f443, %f444}, [%rd2+80];
	mul.f32 	%f445, %f400, %f441;
	mul.f32 	%f446, %f400, %f442;
	mul.f32 	%f447, %f400, %f443;
	mul.f32 	%f448, %f400, %f444;
	st.local.v4.f32 	[%rd2+80], {%f445, %f446, %f447, %f448};
	ld.local.v4.f32 	{%f449, %f450, %f451, %f452}, [%rd2+96];
	mul.f32 	%f453, %f400, %f449;
	mul.f32 	%f454, %f400, %f450;
	mul.f32 	%f455, %f400, %f451;
	mul.f32 	%f456, %f400, %f452;
	st.local.v4.f32 	[%rd2+96], {%f453, %f454, %f455, %f456};
	ld.local.v4.f32 	{%f457, %f458, %f459, %f460}, [%rd2+112];
	mul.f32 	%f461, %f400, %f457;
	mul.f32 	%f462, %f400, %f458;
	mul.f32 	%f463, %f400, %f459;
	mul.f32 	%f464, %f400, %f460;
	st.local.v4.f32 	[%rd2+112], {%f461, %f462, %f463, %f464};
	ld.local.v4.f32 	{%f465, %f466, %f467, %f468}, [%rd2+128];
	mul.f32 	%f469, %f400, %f465;
	mul.f32 	%f470, %f400, %f466;
	mul.f32 	%f471, %f400, %f467;
	mul.f32 	%f472, %f400, %f468;
	st.local.v4.f32 	[%rd2+128], {%f469, %f470, %f471, %f472};
	ld.local.v4.f32 	{%f473, %f474, %f475, %f476}, [%rd2+144];
	mul.f32 	%f477, %f400, %f473;
	mul.f32 	%f478, %f400, %f474;
	mul.f32 	%f479, %f400, %f475;
	mul.f32 	%f480, %f400, %f476;
	st.local.v4.f32 	[%rd2+144], {%f477, %f478, %f479, %f480};
	ld.local.v4.f32 	{%f481, %f482, %f483, %f484}, [%rd2+160];
	mul.f32 	%f485, %f400, %f481;
	mul.f32 	%f486, %f400, %f482;
	mul.f32 	%f487, %f400, %f483;
	mul.f32 	%f488, %f400, %f484;
	st.local.v4.f32 	[%rd2+160], {%f485, %f486, %f487, %f488};
	ld.local.v4.f32 	{%f489, %f490, %f491, %f492}, [%rd2+176];
	mul.f32 	%f493, %f400, %f489;
	mul.f32 	%f494, %f400, %f490;
	mul.f32 	%f495, %f400, %f491;
	mul.f32 	%f496, %f400, %f492;
	st.local.v4.f32 	[%rd2+176], {%f493, %f494, %f495, %f496};
	ld.local.v4.f32 	{%f497, %f498, %f499, %f500}, [%rd2+192];
	mul.f32 	%f501, %f400, %f497;
	mul.f32 	%f502, %f400, %f498;
	mul.f32 	%f503, %f400, %f499;
	mul.f32 	%f504, %f400, %f500;
	st.local.v4.f32 	[%rd2+192], {%f501, %f502, %f503, %f504};
	ld.local.v4.f32 	{%f505, %f506, %f507, %f508}, [%rd2+208];
	mul.f32 	%f509, %f400, %f505;
	mul.f32 	%f510, %f400, %f506;
	mul.f32 	%f511, %f400, %f507;
	mul.f32 	%f512, %f400, %f508;
	st.local.v4.f32 	[%rd2+208], {%f509, %f510, %f511, %f512};
	ld.local.v4.f32 	{%f513, %f514, %f515, %f516}, [%rd2+224];
	mul.f32 	%f517, %f400, %f513;
	mul.f32 	%f518, %f400, %f514;
	mul.f32 	%f519, %f400, %f515;
	mul.f32 	%f520, %f400, %f516;
	st.local.v4.f32 	[%rd2+224], {%f517, %f518, %f519, %f520};
	ld.local.v4.f32 	{%f521, %f522, %f523, %f524}, [%rd2+240];
	mul.f32 	%f525, %f400, %f521;
	mul.f32 	%f526, %f400, %f522;
	mul.f32 	%f527, %f400, %f523;
	mul.f32 	%f528, %f400, %f524;
	st.local.v4.f32 	[%rd2+240], {%f525, %f526, %f527, %f528};
	mov.b32 	%r283, 0;
$L__BB0_59:
	setp.lt.s32 	%p40, %r31, 1;
	mov.f32 	%f719, 0f00000000;
	@%p40 bra 	$L__BB0_73;
	setp.lt.u32 	%p41, %r32, 15;
	shl.b32 	%r233, %r283, 2;
	mov.u32 	%r234, _ZZ27mini_flash_attention_kernelPKfS0_S0_PfiifE2Vj;
	add.s32 	%r72, %r234, %r233;
	mov.f32 	%f719, 0f00000000;
	mov.b32 	%r286, 0;
	@%p41 bra 	$L__BB0_63;
	mov.f32 	%f719, 0f00000000;
	mov.b32 	%r284, 0;
$L__BB0_62:
	.pragma "nounroll";
	shl.b32 	%r236, %r284, 2;
	add.s32 	%r237, %r58, %r236;
	ld.shared.f32 	%f533, [%r237];
	shl.b32 	%r238, %r284, 8;
	add.s32 	%r239, %r72, %r238;
	ld.shared.f32 	%f534, [%r239];
	fma.rn.f32 	%f535, %f533, %f534, %f719;
	ld.shared.f32 	%f536, [%r237+4];
	ld.shared.f32 	%f537, [%r239+256];
	fma.rn.f32 	%f538, %f536, %f537, %f535;
	ld.shared.f32 	%f539, [%r237+8];
	ld.shared.f32 	%f540, [%r239+512];
	fma.rn.f32 	%f541, %f539, %f540, %f538;
	ld.shared.f32 	%f542, [%r237+12];
	ld.shared.f32 	%f543, [%r239+768];
	fma.rn.f32 	%f544, %f542, %f543, %f541;
	ld.shared.f32 	%f545, [%r237+16];
	ld.shared.f32 	%f546, [%r239+1024];
	fma.rn.f32 	%f547, %f545, %f546, %f544;
	ld.shared.f32 	%f548, [%r237+20];
	ld.shared.f32 	%f549, [%r239+1280];
	fma.rn.f32 	%f550, %f548, %f549, %f547;
	ld.shared.f32 	%f551, [%r237+24];
	ld.shared.f32 	%f552, [%r239+1536];
	fma.rn.f32 	%f553, %f551, %f552, %f550;
	ld.shared.f32 	%f554, [%r237+28];
	ld.shared.f32 	%f555, [%r239+1792];
	fma.rn.f32 	%f556, %f554, %f555, %f553;
	ld.shared.f32 	%f557, [%r237+32];
	ld.shared.f32 	%f558, [%r239+2048];
	fma.rn.f32 	%f559, %f557, %f558, %f556;
	ld.shared.f32 	%f560, [%r237+36];
	ld.shared.f32 	%f561, [%r239+2304];
	fma.rn.f32 	%f562, %f560, %f561, %f559;
	ld.shared.f32 	%f563, [%r237+40];
	ld.shared.f32 	%f564, [%r239+2560];
	fma.rn.f32 	%f565, %f563, %f564, %f562;
	ld.shared.f32 	%f566, [%r237+44];
	ld.shared.f32 	%f567, [%r239+2816];
	fma.rn.f32 	%f568, %f566, %f567, %f565;
	ld.shared.f32 	%f569, [%r237+48];
	ld.shared.f32 	%f570, [%r239+3072];
	fma.rn.f32 	%f571, %f569, %f570, %f568;
	ld.shared.f32 	%f572, [%r237+52];
	ld.shared.f32 	%f573, [%r239+3328];
	fma.rn.f32 	%f574, %f572, %f573, %f571;
	ld.shared.f32 	%f575, [%r237+56];
	ld.shared.f32 	%f576, [%r239+3584];
	fma.rn.f32 	%f577, %f575, %f576, %f574;
	ld.shared.f32 	%f578, [%r237+60];
	ld.shared.f32 	%f579, [%r239+3840];
	fma.rn.f32 	%f719, %f578, %f579, %f577;
	add.s32 	%r284, %r284, 16;
	setp.ne.s32 	%p42, %r284, %r54;
	mov.u32 	%r286, %r54;
	@%p42 bra 	$L__BB0_62;
$L__BB0_63:
	setp.eq.s32 	%p43, %r29, 0;
	@%p43 bra 	$L__BB0_73;
	setp.lt.u32 	%p44, %r30, 7;
	@%p44 bra 	$L__BB0_66;
	shl.b32 	%r240, %r286, 2;
	add.s32 	%r241, %r58, %r240;
	ld.shared.f32 	%f581, [%r241];
	shl.b32 	%r242, %r286, 8;
	add.s32 	%r243, %r72, %r242;
	ld.shared.f32 	%f582, [%r243];
	fma.rn.f32 	%f583, %f581, %f582, %f719;
	ld.shared.f32 	%f584, [%r241+4];
	ld.shared.f32 	%f585, [%r243+256];
	fma.rn.f32 	%f586, %f584, %f585, %f583;
	ld.shared.f32 	%f587, [%r241+8];
	ld.shared.f32 	%f588, [%r243+512];
	fma.rn.f32 	%f589, %f587, %f588, %f586;
	ld.shared.f32 	%f590, [%r241+12];
	ld.shared.f32 	%f591, [%r243+768];
	fma.rn.f32 	%f592, %f590, %f591, %f589;
	ld.shared.f32 	%f593, [%r241+16];
	ld.shared.f32 	%f594, [%r243+1024];
	fma.rn.f32 	%f595, %f593, %f594, %f592;
	ld.shared.f32 	%f596, [%r241+20];
	ld.shared.f32 	%f597, [%r243+1280];
	fma.rn.f32 	%f598, %f596, %f597, %f595;
	ld.shared.f32 	%f599, [%r241+24];
	ld.shared.f32 	%f600, [%r243+1536];
	fma.rn.f32 	%f601, %f599, %f600, %f598;
	ld.shared.f32 	%f602, [%r241+28];
	ld.shared.f32 	%f603, [%r243+1792];
	fma.rn.f32 	%f719, %f602, %f603, %f601;
	add.s32 	%r286, %r286, 8;
$L__BB0_66:
	setp.eq.s32 	%p45, %r27, 0;
	@%p45 bra 	$L__BB0_73;
	setp.lt.u32 	%p46, %r28, 3;
	@%p46 bra 	$L__BB0_69;
	shl.b32 	%r244, %r286, 2;
	add.s32 	%r245, %r58, %r244;
	ld.shared.f32 	%f605, [%r245];
	shl.b32 	%r246, %r286, 8;
	add.s32 	%r247, %r72, %r246;
	ld.shared.f32 	%f606, [%r247];
	fma.rn.f32 	%f607, %f605, %f606, %f719;
	ld.shared.f32 	%f608, [%r245+4];
	ld.shared.f32 	%f609, [%r247+256];
	fma.rn.f32 	%f610, %f608, %f609, %f607;
	ld.shared.f32 	%f611, [%r245+8];
	ld.shared.f32 	%f612, [%r247+512];
	fma.rn.f32 	%f613, %f611, %f612, %f610;
	ld.shared.f32 	%f614, [%r245+12];
	ld.shared.f32 	%f615, [%r247+768];
	fma.rn.f32 	%f719, %f614, %f615, %f613;
	add.s32 	%r286, %r286, 4;
$L__BB0_69:
	setp.eq.s32 	%p47, %r55, 0;
	@%p47 bra 	$L__BB0_73;
	setp.eq.s32 	%p48, %r55, 1;
	shl.b32 	%r248, %r286, 2;
	add.s32 	%r80, %r58, %r248;
	ld.shared.f32 	%f616, [%r80];
	shl.b32 	%r249, %r286, 8;
	add.s32 	%r81, %r72, %r249;
	ld.shared.f32 	%f617, [%r81];
	fma.rn.f32 	%f719, %f616, %f617, %f719;
	@%p48 bra 	$L__BB0_73;
	setp.eq.s32 	%p49, %r55, 2;
	ld.shared.f32 	%f618, [%r80+4];
	ld.shared.f32 	%f619, [%r81+256];
	fma.rn.f32 	%f719, %f618, %f619, %f719;
	@%p49 bra 	$L__BB0_73;
	ld.shared.f32 	%f620, [%r80+8];
	ld.shared.f32 	%f621, [%r81+512];
	fma.rn.f32 	%f719, %f620, %f621, %f719;
$L__BB0_73:
	mul.wide.u32 	%rd23, %r283, 4;
	add.s64 	%rd24, %rd2, %rd23;
	ld.local.f32 	%f622, [%rd24];
	add.f32 	%f623, %f719, %f622;
	st.local.f32 	[%rd24], %f623;
	add.s32 	%r283, %r283, 1;
	setp.ne.s32 	%p50, %r283, 64;
	@%p50 bra 	$L__BB0_59;
	add.s32 	%r276, %r276, %r4;
	setp.lt.s32 	%p51, %r276, %r2;
	mov.f32 	%f698, %f721;
	@%p51 bra 	$L__BB0_36;
$L__BB0_75:
	bar.sync 	0;
	add.s32 	%r268, %r268, 1;
	setp.eq.s32 	%p52, %r268, %r15;
	@%p52 bra 	$L__BB0_13;
	bra.uni 	$L__BB0_9;

}


// ===== COMPILED SASS (sm_100) =====

	.target	sm_100

	.elftype	@"ET_EXEC"


//--------------------- .note.nv.tkinfo           --------------------------
	.section	.note.nv.tkinfo,"",@"SHT_NOTE"
	.sectionflags	@"SHF_NOTE_NV_TKINFO"
	.tkinfo
        /*0018*/ 	.word	0x00000002
        /*0030*/ 	.string	""
        /*0030*/ 	.string	"ptxas"
        /*0030*/ 	.string	"Cuda compilation tools, release 13.0, V13.0.88"
        /*0030*/ 	.string	"Build cuda_13.0.r13.0/compiler.36424714_0"
        /*0030*/ 	.string	"-arch sm_100 -m 64 "



//--------------------- .note.nv.cuinfo           --------------------------
	.section	.note.nv.cuinfo,"",@"SHT_NOTE"
	.sectionflags	@"SHF_NOTE_NV_CUINFO"
        /*0018*/ 	.short	0x0002
        /*001a*/ 	.short	0x0064
        /*001c*/ 	.short	0x0082
	.zero		2


//--------------------- .nv.info                  --------------------------
	.section	.nv.info,"",@"SHT_CUDA_INFO"
	.align	4


	//----- nvinfo : EIATTR_REGCOUNT
	.align		4
        /*0000*/ 	.byte	0x04, 0x2f
        /*0002*/ 	.short	(.L_1 - .L_0)
	.align		4
.L_0:
        /*0004*/ 	.word	index@(_Z27mini_flash_attention_kernelPKfS0_S0_Pfiif)
        /*0008*/ 	.word	0x0000004e


	//----- nvinfo : EIATTR_FRAME_SIZE
	.align		4
.L_1:
        /*000c*/ 	.byte	0x04, 0x11
        /*000e*/ 	.short	(.L_3 - .L_2)
	.align		4
.L_2:
        /*0010*/ 	.word	index@($__internal_0_$__cuda_sm3x_div_rn_noftz_f32_slowpath)
        /*0014*/ 	.word	0x00000100


	//----- nvinfo : EIATTR_FRAME_SIZE
	.align		4
.L_3:
        /*0018*/ 	.byte	0x04, 0x11
        /*001a*/ 	.short	(.L_5 - .L_4)
	.align		4
.L_4:
        /*001c*/ 	.word	index@(_Z27mini_flash_attention_kernelPKfS0_S0_Pfiif)
        /*0020*/ 	.word	0x00000100


	//----- nvinfo : EIATTR_MIN_STACK_SIZE
	.align		4
.L_5:
        /*0024*/ 	.byte	0x04, 0x12
        /*0026*/ 	.short	(.L_7 - .L_6)
	.align		4
.L_6:
        /*0028*/ 	.word	index@(_Z27mini_flash_attention_kernelPKfS0_S0_Pfiif)
        /*002c*/ 	.word	0x00000100
.L_7:


//--------------------- .nv.compat                --------------------------
	.section	.nv.compat,"",@"SHT_CUDA_COMPAT_INFO"
	.align	4
        /*0000*/ 	.byte	0x02, 0x09, 0x00, 0x00, 0x02, 0x02, 0x01, 0x00, 0x02, 0x05, 0x05, 0x00, 0x03, 0x07, 0x01, 0x01
        /*0010*/ 	.byte	0x02, 0x03, 0x00, 0x00, 0x02, 0x06, 0x01, 0x00, 0x04, 0x0b, 0x08, 0x00, 0x01, 0x00, 0x00, 0x00
        /*0020*/ 	.byte	0x00, 0x00, 0x00, 0x00


//--------------------- .nv.info._Z27mini_flash_attention_kernelPKfS0_S0_Pfiif --------------------------
	.section	.nv.info._Z27mini_flash_attention_kernelPKfS0_S0_Pfiif,"",@"SHT_CUDA_INFO"
	.sectionflags	@""
	.align	4


	//----- nvinfo : EIATTR_CUDA_API_VERSION
	.align		4
        /*0000*/ 	.byte	0x04, 0x37
        /*0002*/ 	.short	(.L_9 - .L_8)
.L_8:
        /*0004*/ 	.word	0x00000082


	//----- nvinfo : EIATTR_KPARAM_INFO
	.align		4
.L_9:
        /*0008*/ 	.byte	0x04, 0x17
        /*000a*/ 	.short	(.L_11 - .L_10)
.L_10:
        /*000c*/ 	.word	0x00000000
        /*0010*/ 	.short	0x0006
        /*0012*/ 	.short	0x0028
        /*0014*/ 	.byte	0x00, 0xf0, 0x11, 0x00


	//----- nvinfo : EIATTR_KPARAM_INFO
	.align		4
.L_11:
        /*0018*/ 	.byte	0x04, 0x17
        /*001a*/ 	.short	(.L_13 - .L_12)
.L_12:
        /*001c*/ 	.word	0x00000000
        /*0020*/ 	.short	0x0005
        /*0022*/ 	.short	0x0024
        /*0024*/ 	.byte	0x00, 0xf0, 0x11, 0x00


	//----- nvinfo : EIATTR_KPARAM_INFO
	.align		4
.L_13:
        /*0028*/ 	.byte	0x04, 0x17
        /*002a*/ 	.short	(.L_15 - .L_14)
.L_14:
        /*002c*/ 	.word	0x00000000
        /*0030*/ 	.short	0x0004
        /*0032*/ 	.short	0x0020
        /*0034*/ 	.byte	0x00, 0xf0, 0x11, 0x00


	//----- nvinfo : EIATTR_KPARAM_INFO
	.align		4
.L_15:
        /*0038*/ 	.byte	0x04, 0x17
        /*003a*/ 	.short	(.L_17 - .L_16)
.L_16:
        /*003c*/ 	.word	0x00000000
        /*0040*/ 	.short	0x0003
        /*0042*/ 	.short	0x0018
        /*0044*/ 	.byte	0x00, 0xf5, 0x21, 0x00


	//----- nvinfo : EIATTR_KPARAM_INFO
	.align		4
.L_17:
        /*0048*/ 	.byte	0x04, 0x17
        /*004a*/ 	.short	(.L_19 - .L_18)
.L_18:
        /*004c*/ 	.word	0x00000000
        /*0050*/ 	.short	0x0002
        /*0052*/ 	.short	0x0010
        /*0054*/ 	.byte	0x00, 0xf5, 0x21, 0x00


	//----- nvinfo : EIATTR_KPARAM_INFO
	.align		4
.L_19:
        /*0058*/ 	.byte	0x04, 0x17
        /*005a*/ 	.short	(.L_21 - .L_20)
.L_20:
        /*005c*/ 	.word	0x00000000
        /*0060*/ 	.short	0x0001
        /*0062*/ 	.short	0x0008
        /*0064*/ 	.byte	0x00, 0xf5, 0x21, 0x00


	//----- nvinfo : EIATTR_KPARAM_INFO
	.align		4
.L_21:
        /*0068*/ 	.byte	0x04, 0x17
        /*006a*/ 	.short	(.L_23 - .L_22)
.L_22:
        /*006c*/ 	.word	0x00000000
        /*0070*/ 	.short	0x0000
        /*0072*/ 	.short	0x0000
        /*0074*/ 	.byte	0x00, 0xf5, 0x21, 0x00


	//----- nvinfo : EIATTR_SPARSE_MMA_MASK
	.align		4
.L_23:
        /*0078*/ 	.byte	0x03, 0x50
        /*007a*/ 	.short	0x0000


	//----- nvinfo : EIATTR_MAXREG_COUNT
	.align		4
        /*007c*/ 	.byte	0x03, 0x1b
        /*007e*/ 	.short	0x00ff


	//----- nvinfo : EIATTR_NUM_BARRIERS
	.align		4
        /*0080*/ 	.byte	0x02, 0x4c
        /*0082*/ 	.byte	0x01
	.zero		1


	//----- nvinfo : EIATTR_MERCURY_ISA_VERSION
	.align		4
        /*0084*/ 	.byte	0x03, 0x5f
        /*0086*/ 	.short	0x0101


	//----- nvinfo : EIATTR_UNUSED_LOAD_BYTE_OFFSET
	.align		4
        /*0088*/ 	.byte	0x04, 0x44
        /*008a*/ 	.short	(.L_25 - .L_24)


	//   ....[0]....
.L_24:
        /*008c*/ 	.word	0x00001e40
        /*0090*/ 	.word	0x00000fff


	//   ....[1]....
        /*0094*/ 	.word	0x00001e50
        /*0098*/ 	.word	0x00000fff


	//----- nvinfo : EIATTR_VRC_CTA_INIT_COUNT
	.align		4
.L_25:
        /*009c*/ 	.byte	0x02, 0x4a
	.zero		1
	.zero		1


	//----- nvinfo : EIATTR_EXIT_INSTR_OFFSETS
	.align		4
        /*00a0*/ 	.byte	0x04, 0x1c
        /*00a2*/ 	.short	(.L_27 - .L_26)


	//   ....[0]....
.L_26:
        /*00a4*/ 	.word	0x00000060


	//   ....[1]....
        /*00a8*/ 	.word	0x00003ad0


	//   ....[2]....
        /*00ac*/ 	.word	0x000078a0


	//----- nvinfo : EIATTR_CRS_STACK_SIZE
	.align		4
.L_27:
        /*00b0*/ 	.byte	0x04, 0x1e
        /*00b2*/ 	.short	(.L_29 - .L_28)
.L_28:
        /*00b4*/ 	.word	0x00000000


	//----- nvinfo : EIATTR_CBANK_PARAM_SIZE
	.align		4
.L_29:
        /*00b8*/ 	.byte	0x03, 0x19
        /*00ba*/ 	.short	0x002c


	//----- nvinfo : EIATTR_PARAM_CBANK
	.align		4
        /*00bc*/ 	.byte	0x04, 0x0a
        /*00be*/ 	.short	(.L_31 - .L_30)
	.align		4
.L_30:
        /*00c0*/ 	.word	index@(.nv.constant0._Z27mini_flash_attention_kernelPKfS0_S0_Pfiif)
        /*00c4*/ 	.short	0x0380
        /*00c6*/ 	.short	0x002c


	//----- nvinfo : EIATTR_SW_WAR
	.align		4
.L_31:
        /*00c8*/ 	.byte	0x04, 0x36
        /*00ca*/ 	.short	(.L_33 - .L_32)
.L_32:
        /*00cc*/ 	.word	0x00000008
.L_33:


//--------------------- .nv.callgraph             --------------------------
	.section	.nv.callgraph,"",@"SHT_CUDA_CALLGRAPH"
	.align	4
	.sectionentsize	8
	.align		4
        /*0000*/ 	.word	0x00000000
	.align		4
        /*0004*/ 	.word	0xffffffff
	.align		4
        /*0008*/ 	.word	0x00000000
	.align		4
        /*000c*/ 	.word	0xfffffffe
	.align		4
        /*0010*/ 	.word	0x00000000
	.align		4
        /*0014*/ 	.word	0xfffffffd
	.align		4
        /*0018*/ 	.word	0x00000000
	.align		4
        /*001c*/ 	.word	0xfffffffc


//--------------------- .text._Z27mini_flash_attention_kernelPKfS0_S0_Pfiif --------------------------
	.section	.text._Z27mini_flash_attention_kernelPKfS0_S0_Pfiif,"ax",@progbits
	.align	128
        .global         _Z27mini_flash_attention_kernelPKfS0_S0_Pfiif
        .type           _Z27mini_flash_attention_kernelPKfS0_S0_Pfiif,@function
        .size           _Z27mini_flash_attention_kernelPKfS0_S0_Pfiif,(.L_x_182 - _Z27mini_flash_attention_kernelPKfS0_S0_Pfiif)
        .other          _Z27mini_flash_attention_kernelPKfS0_S0_Pfiif,@"STO_CUDA_ENTRY STV_DEFAULT"
_Z27mini_flash_attention_kernelPKfS0_S0_Pfiif:
.text._Z27mini_flash_attention_kernelPKfS0_S0_Pfiif:
[----:B------:R-:W0:Y:S08]  /*0000*/  LDC R1, c[0x0][0x37c] ;  /* 0x0000df00ff017b82 */ /* 0x000e300000000800 */
[----:B------:R-:W1:Y:S01]  /*0010*/  S2UR UR4, SR_CTAID.X ;  /* 0x00000000000479c3 */ /* 0x000e620000002500 */
[----:B0-----:R-:W-:-:S07]  /*0020*/  IADD3 R1, PT, PT, R1, -0x100, RZ ;  /* 0xffffff0001017810 */ /* 0x001fce0007ffe0ff */
[----:B------:R-:W0:Y:S01]  /*0030*/  LDC R2, c[0x0][0x3a0] ;  /* 0x0000e800ff027b82 */ /* 0x000e220000000800 */
[----:B-1----:R-:W-:-:S06]  /*0040*/  USHF.L.U32 UR4, UR4, 0x5, URZ ;  /* 0x0000000504047899 */ /* 0x002fcc00080006ff */
[----:B0-----:R-:W-:-:S13]  /*0050*/  ISETP.LE.AND P0, PT, R2, UR4, PT ;  /* 0x0000000402007c0c */ /* 0x001fda000bf03270 */
[----:B------:R-:W-:Y:S05]  /*0060*/  @P0 EXIT ;  /* 0x000000000000094d */ /* 0x000fea0003800000 */
[----:B------:R-:W-:Y:S01]  /*0070*/  MOV R3, UR4 ;  /* 0x0000000400037c02 */ /* 0x000fe20008000f00 */
[----:B------:R-:W0:Y:S01]  /*0080*/  S2R R0, SR_TID.X ;  /* 0x0000000000007919 */ /* 0x000e220000002100 */
[----:B------:R-:W1:Y:S01]  /*0090*/  LDCU UR6, c[0x0][0x3a4] ;  /* 0x00007480ff0677ac */ /* 0x000e620008000800 */
[----:B------:R-:W-:Y:S01]  /*00a0*/  BSSY.RECONVERGENT B0, `(.L_x_0) ;  /* 0x00000d3000007945 */ /* 0x000fe20003800200 */
[----:B------:R-:W-:Y:S01]  /*00b0*/  VIADDMNMX R3, R3, 0x20, R2, PT ;  /* 0x0000002003037846 */ /* 0x000fe20003800102 */
[----:B------:R-:W2:Y:S03]  /*00c0*/  LDCU UR8, c[0x0][0x360] ;  /* 0x00006c00ff0877ac */ /* 0x000ea60008000800 */
[----:B------:R-:W-:Y:S01]  /*00d0*/  R2UR UR5, R3 ;  /* 0x00000000030572ca */ /* 0x000fe200000e0000 */
[----:B------:R-:W3:Y:S01]  /*00e0*/  LDCU.64 UR10, c[0x0][0x358] ;  /* 0x00006b00ff0a77ac */ /* 0x000ee20008000a00 */
[----:B------:R-:W4:Y:S01]  /*00f0*/  LDCU UR7, c[0x0][0x3a4] ;  /* 0x00007480ff0777ac */ /* 0x000f220008000800 */
[----:B-1----:R-:W-:-:S10]  /*0100*/  MOV R58, UR6 ;  /* 0x00000006003a7c02 */ /* 0x002fd40008000f00 */
[----:B------:R-:W-:Y:S01]  /*0110*/  UIADD3 UR5, UPT, UPT, -UR4, UR5, URZ ;  /* 0x0000000504057290 */ /* 0x000fe2000fffe1ff */
[----:B------:R-:W1:Y:S05]  /*0120*/  LDCU UR6, c[0x0][0x3a4] ;  /* 0x00007480ff0677ac */ /* 0x000e6a0008000800 */
[----:B------:R-:W-:-:S05]  /*0130*/  IMAD R3, R58, UR5, RZ ;  /* 0x000000053a037c24 */ /* 0x000fca000f8e02ff */
[----:B0-----:R-:W-:-:S13]  /*0140*/  ISETP.GE.AND P0, PT, R0, R3, PT ;  /* 0x000000030000720c */ /* 0x001fda0003f06270 */
[----:B-1234-:R-:W-:Y:S05]  /*0150*/  @P0 BRA `(.L_x_1) ;  /* 0x0000000c001c0947 */ /* 0x01efea0003800000 */
[----:B------:R-:W0:Y:S01]  /*0160*/  I2F.U32.RP R8, UR8 ;  /* 0x0000000800087d06 */ /* 0x000e220008209000 */
[----:B------:R-:W-:Y:S01]  /*0170*/  IADD3 R2, PT, PT, R0, UR8, RZ ;  /* 0x0000000800027c10 */ /* 0x000fe2000fffe0ff */
[----:B------:R-:W-:Y:S01]  /*0180*/  BSSY.RECONVERGENT B1, `(.L_x_2) ;  /* 0x000004b000017945 */ /* 0x000fe20003800200 */
[----:B------:R-:W-:Y:S02]  /*0190*/  ISETP.NE.U32.AND P2, PT, RZ, UR8, PT ;  /* 0x00000008ff007c0c */ /* 0x000fe4000bf45070 */
[----:B------:R-:W-:Y:S02]  /*01a0*/  ISETP.GE.U32.AND P0, PT, R2, R3, PT ;  /* 0x000000030200720c */ /* 0x000fe40003f06070 */
[----:B------:R-:W-:Y:S02]  /*01b0*/  VIMNMX.U32 R7, PT, PT, R3, R2, !PT ;  /* 0x0000000203077248 */ /* 0x000fe40007fe0000 */
[----:B------:R-:W-:-:S04]  /*01c0*/  SEL R6, RZ, 0x1, P0 ;  /* 0x00000001ff067807 */ /* 0x000fc80000000000 */
[----:B------:R-:W-:Y:S01]  /*01d0*/  IADD3 R7, PT, PT, R7, -R2, -R6 ;  /* 0x8000000207077210 */ /* 0x000fe20007ffe806 */
[----:B0-----:R-:W0:Y:S02]  /*01e0*/  MUFU.RCP R8, R8 ;  /* 0x0000000800087308 */ /* 0x001e240000001000 */
[----:B0-----:R-:W-:-:S06]  /*01f0*/  IADD3 R4, PT, PT, R8, 0xffffffe, RZ ;  /* 0x0ffffffe08047810 */ /* 0x001fcc0007ffe0ff */
[----:B------:R0:W1:Y:S02]  /*0200*/  F2I.FTZ.U32.TRUNC.NTZ R5, R4 ;  /* 0x0000000400057305 */ /* 0x000064000021f000 */
[----:B0-----:R-:W-:Y:S01]  /*0210*/  HFMA2 R4, -RZ, RZ, 0, 0 ;  /* 0x00000000ff047431 */ /* 0x001fe200000001ff */
[----:B-1----:R-:W-:-:S05]  /*0220*/  IADD3 R9, PT, PT, RZ, -R5, RZ ;  /* 0x80000005ff097210 */ /* 0x002fca0007ffe0ff */
[----:B------:R-:W-:-:S04]  /*0230*/  IMAD R9, R9, UR8, RZ ;  /* 0x0000000809097c24 */ /* 0x000fc8000f8e02ff */
[----:B------:R-:W-:-:S06]  /*0240*/  IMAD.HI.U32 R8, R5, R9, R4 ;  /* 0x0000000905087227 */ /* 0x000fcc00078e0004 */
[----:B------:R-:W-:-:S05]  /*0250*/  IMAD.HI.U32 R5, R8, R7, RZ ;  /* 0x0000000708057227 */ /* 0x000fca00078e00ff */
[----:B------:R-:W-:-:S05]  /*0260*/  IADD3 R2, PT, PT, -R5, RZ, RZ ;  /* 0x000000ff05027210 */ /* 0x000fca0007ffe1ff */
[----:B------:R-:W-:-:S05]  /*0270*/  IMAD R7, R2, UR8, R7 ;  /* 0x0000000802077c24 */ /* 0x000fca000f8e0207 */
[----:B------:R-:W-:-:S13]  /*0280*/  ISETP.GE.U32.AND P0, PT, R7, UR8, PT ;  /* 0x0000000807007c0c */ /* 0x000fda000bf06070 */
[----:B------:R-:W-:Y:S02]  /*0290*/  @P0 IADD3 R7, PT, PT, R7, -UR8, RZ ;  /* 0x8000000807070c10 */ /* 0x000fe4000fffe0ff */
[----:B------:R-:W-:Y:S02]  /*02a0*/  @P0 IADD3 R5, PT, PT, R5, 0x1, RZ ;  /* 0x0000000105050810 */ /* 0x000fe40007ffe0ff */
[----:B------:R-:W-:Y:S02]  /*02b0*/  ISETP.GE.U32.AND P1, PT, R7, UR8, PT ;  /* 0x0000000807007c0c */ /* 0x000fe4000bf26070 */
[----:B------:R-:W-:-:S11]  /*02c0*/  MOV R7, R0 ;  /* 0x0000000000077202 */ /* 0x000fd60000000f00 */
[----:B------:R-:W-:Y:S01]  /*02d0*/  @P1 VIADD R5, R5, 0x1 ;  /* 0x0000000105051836 */ /* 0x000fe20000000000 */
[----:B------:R-:W-:-:S04]  /*02e0*/  @!P2 LOP3.LUT R5, RZ, UR8, RZ, 0x33, !PT ;  /* 0x00000008ff05ac12 */ /* 0x000fc8000f8e33ff */
[----:B------:R-:W-:-:S04]  /*02f0*/  IADD3 R6, PT, PT, R6, R5, RZ ;  /* 0x0000000506067210 */ /* 0x000fc80007ffe0ff */
[C---:B------:R-:W-:Y:S02]  /*0300*/  LOP3.LUT R2, R6.reuse, 0x3, RZ, 0xc0, !PT ;  /* 0x0000000306027812 */ /* 0x040fe400078ec0ff */
[----:B------:R-:W-:Y:S02]  /*0310*/  ISETP.GE.U32.AND P4, PT, R6, 0x3, PT ;  /* 0x000000030600780c */ /* 0x000fe40003f86070 */
[----:B------:R-:W-:-:S13]  /*0320*/  ISETP.NE.AND P0, PT, R2, 0x3, PT ;  /* 0x000000030200780c */ /* 0x000fda0003f05270 */
[----:B------:R-:W-:Y:S05]  /*0330*/  @!P0 BRA `(.L_x_3) ;  /* 0x0000000000bc8947 */ /* 0x000fea0003800000 */
[-C--:B------:R-:W-:Y:S01]  /*0340*/  IABS R12, R58.reuse ;  /* 0x0000003a000c7213 */ /* 0x080fe20000000000 */
[----:B------:R-:W0:Y:S01]  /*0350*/  S2R R10, SR_CgaCtaId ;  /* 0x00000000000a7919 */ /* 0x000e220000008800 */
[----:B------:R-:W1:Y:S01]  /*0360*/  LDC.64 R8, c[0x0][0x380] ;  /* 0x0000e000ff087b82 */ /* 0x000e620000000a00 */
[----:B------:R-:W-:Y:S01]  /*0370*/  MOV R7, 0x400 ;  /* 0x0000040000077802 */ /* 0x000fe20000000f00 */
[----:B------:R-:W2:Y:S01]  /*0380*/  I2F.RP R2, R12 ;  /* 0x0000000c00027306 */ /* 0x000ea20000209400 */
[----:B------:R-:W-:Y:S02]  /*0390*/  IADD3 R6, PT, PT, R6, 0x1, RZ ;  /* 0x0000000106067810 */ /* 0x000fe40007ffe0ff */
[----:B------:R-:W-:Y:S02]  /*03a0*/  ISETP.NE.AND P1, PT, R58, RZ, PT ;  /* 0x000000ff3a00720c */ /* 0x000fe40003f25270 */
[----:B------:R-:W-:Y:S02]  /*03b0*/  LOP3.LUT R13, RZ, R58, RZ, 0x33, !PT ;  /* 0x0000003aff0d7212 */ /* 0x000fe400078e33ff */
[----:B------:R-:W-:Y:S01]  /*03c0*/  LOP3.LUT R6, R6, 0x3, RZ, 0xc0, !PT ;  /* 0x0000000306067812 */ /* 0x000fe200078ec0ff */
[----:B--2---:R-:W2:Y:S01]  /*03d0*/  MUFU.RCP R2, R2 ;  /* 0x0000000200027308 */ /* 0x004ea20000001000 */
[----:B0-----:R-:W-:-:S02]  /*03e0*/  LEA R17, R10, R7, 0x18 ;  /* 0x000000070a117211 */ /* 0x001fc400078ec0ff */
[----:B------:R-:W-:Y:S02]  /*03f0*/  MOV R7, R0 ;  /* 0x0000000000077202 */ /* 0x000fe40000000f00 */
[----:B--2---:R-:W-:-:S04]  /*0400*/  IADD3 R4, PT, PT, R2, 0xffffffe, RZ ;  /* 0x0ffffffe02047810 */ /* 0x004fc80007ffe0ff */
[----:B------:R0:W2:Y:S02]  /*0410*/  F2I.FTZ.U32.TRUNC.NTZ R5, R4 ;  /* 0x0000000400057305 */ /* 0x0000a4000021f000 */
[----:B0-----:R-:W-:Y:S02]  /*0420*/  MOV R4, RZ ;  /* 0x000000ff00047202 */ /* 0x001fe40000000f00 */
[----:B--2---:R-:W-:-:S05]  /*0430*/  IADD3 R11, PT, PT, RZ, -R5, RZ ;  /* 0x80000005ff0b7210 */ /* 0x004fca0007ffe0ff */
[----:B------:R-:W-:-:S04]  /*0440*/  IMAD R11, R11, R12, RZ ;  /* 0x0000000c0b0b7224 */ /* 0x000fc800078e02ff */
[----:B------:R-:W-:Y:S01]  /*0450*/  IMAD.HI.U32 R2, R5, R11, R4 ;  /* 0x0000000b05027227 */ /* 0x000fe200078e0004 */
[----:B-1----:R-:W-:-:S07]  /*0460*/  MOV R11, RZ ;  /* 0x000000ff000b7202 */ /* 0x002fce0000000f00 */
.L_x_4:
[----:B------:R-:W-:Y:S02]  /*0470*/  IABS R5, R7 ;  /* 0x0000000700057213 */ /* 0x000fe40000000000 */
[----:B------:R-:W-:-:S03]  /*0480*/  MOV R58, UR6 ;  /* 0x00000006003a7c02 */ /* 0x000fc60008000f00 */
[----:B0-----:R-:W-:Y:S01]  /*0490*/  IMAD.HI.U32 R4, R2, R5, RZ ;  /* 0x0000000502047227 */ /* 0x001fe200078e00ff */
[----:B------:R-:W-:-:S04]  /*04a0*/  IABS R14, R58 ;  /* 0x0000003a000e7213 */ /* 0x000fc80000000000 */
[----:B------:R-:W-:-:S05]  /*04b0*/  IADD3 R10, PT, PT, -R4, RZ, RZ ;  /* 0x000000ff040a7210 */ /* 0x000fca0007ffe1ff */
[----:B------:R-:W-:-:S05]  /*04c0*/  IMAD R5, R14, R10, R5 ;  /* 0x0000000a0e057224 */ /* 0x000fca00078e0205 */
[----:B------:R-:W-:-:S13]  /*04d0*/  ISETP.GT.U32.AND P2, PT, R12, R5, PT ;  /* 0x000000050c00720c */ /* 0x000fda0003f44070 */
[----:B------:R-:W-:Y:S01]  /*04e0*/  @!P2 IMAD.IADD R5, R5, 0x1, -R14 ;  /* 0x000000010505a824 */ /* 0x000fe200078e0a0e */
[----:B------:R-:W-:-:S04]  /*04f0*/  @!P2 IADD3 R4, PT, PT, R4, 0x1, RZ ;  /* 0x000000010404a810 */ /* 0x000fc80007ffe0ff */
[----:B------:R-:W-:Y:S02]  /*0500*/  ISETP.GE.U32.AND P0, PT, R5, R12, PT ;  /* 0x0000000c0500720c */ /* 0x000fe40003f06070 */
[----:B------:R-:W-:-:S04]  /*0510*/  LOP3.LUT R5, R7, R58, RZ, 0x3c, !PT ;  /* 0x0000003a07057212 */ /* 0x000fc800078e3cff */
[----:B------:R-:W-:-:S07]  /*0520*/  ISETP.GE.AND P3, PT, R5, RZ, PT ;  /* 0x000000ff0500720c */ /* 0x000fce0003f66270 */
[----:B------:R-:W-:-:S06]  /*0530*/  @P0 IADD3 R4, PT, PT, R4, 0x1, RZ ;  /* 0x0000000104040810 */ /* 0x000fcc0007ffe0ff */
[----:B------:R-:W-:-:S04]  /*0540*/  @!P3 IADD3 R4, PT, PT, -R4, RZ, RZ ;  /* 0x000000ff0404b210 */ /* 0x000fc80007ffe1ff */
[----:B------:R-:W-:-:S04]  /*0550*/  SEL R10, R13, R4, !P1 ;  /* 0x000000040d0a7207 */ /* 0x000fc80004800000 */
[C---:B------:R-:W-:Y:S02]  /*0560*/  IADD3 R15, PT, PT, -R10.reuse, RZ, RZ ;  /* 0x000000ff0a0f7210 */ /* 0x040fe40007ffe1ff */
[----:B------:R-:W-:-:S03]  /*0570*/  IADD3 R4, PT, PT, R10, UR4, RZ ;  /* 0x000000040a047c10 */ /* 0x000fc6000fffe0ff */
[----:B------:R-:W-:-:S04]  /*0580*/  IMAD R15, R58, R15, R7 ;  /* 0x0000000f3a0f7224 */ /* 0x000fc800078e0207 */
[----:B------:R-:W-:-:S04]  /*0590*/  IMAD R5, R4, R58, R15 ;  /* 0x0000003a04057224 */ /* 0x000fc800078e020f */
[----:B------:R-:W-:-:S06]  /*05a0*/  IMAD.WIDE R4, R5, 0x4, R8 ;  /* 0x0000000405047825 */ /* 0x000fcc00078e0208 */
[----:B------:R-:W2:Y:S01]  /*05b0*/  LDG.E R4, desc[UR10][R4.64] ;  /* 0x0000000a04047981 */ /* 0x000ea2000c1e1900 */
[----:B------:R-:W-:Y:S02]  /*05c0*/  LEA R10, R10, R17, 0x8 ;  /* 0x000000110a0a7211 */ /* 0x000fe400078e40ff */
[----:B------:R-:W-:Y:S02]  /*05d0*/  IADD3 R11, PT, PT, R11, 0x1, RZ ;  /* 0x000000010b0b7810 */ /* 0x000fe40007ffe0ff */
[----:B------:R-:W-:Y:S02]  /*05e0*/  LEA R15, R15, R10, 0x2 ;  /* 0x0000000a0f0f7211 */ /* 0x000fe400078e10ff */
[----:B------:R-:W-:Y:S02]  /*05f0*/  ISETP.NE.AND P0, PT, R11, R6, PT ;  /* 0x000000060b00720c */ /* 0x000fe40003f05270 */
[----:B------:R-:W-:Y:S01]  /*0600*/  IADD3 R7, PT, PT, R7, UR8, RZ ;  /* 0x0000000807077c10 */ /* 0x000fe2000fffe0ff */
[----:B--2---:R0:W-:Y:S10]  /*0610*/  STS [R15], R4 ;  /* 0x000000040f007388 */ /* 0x0041f40000000800 */
[----:B------:R-:W-:Y:S05]  /*0620*/  @P0 BRA `(.L_x_4) ;  /* 0xfffffffc00900947 */ /* 0x000fea000383ffff */
.L_x_3:
[----:B------:R-:W-:Y:S05]  /*0630*/  BSYNC.RECONVERGENT B1 ;  /* 0x0000000000017941 */ /* 0x000fea0003800200 */
.L_x_2:
[----:B------:R-:W-:Y:S05]  /*0640*/  @!P4 BRA `(.L_x_1) ;  /* 0x0000000400e0c947 */ /* 0x000fea0003800000 */
[----:B------:R-:W-:Y:S01]  /*0650*/  IABS R2, R58 ;  /* 0x0000003a00027213 */ /* 0x000fe20000000000 */
[----:B------:R-:W1:Y:S01]  /*0660*/  S2R R11, SR_CgaCtaId ;  /* 0x00000000000b7919 */ /* 0x000e620000008800 */
[----:B0-----:R-:W0:Y:S01]  /*0670*/  LDC.64 R4, c[0x0][0x380] ;  /* 0x0000e000ff047b82 */ /* 0x001e220000000a00 */
[----:B------:R-:W-:Y:S01]  /*0680*/  HFMA2 R8, -RZ, RZ, 0, 0 ;  /* 0x00000000ff087431 */ /* 0x000fe200000001ff */
[----:B------:R-:W2:Y:S01]  /*0690*/  I2F.RP R10, R2 ;  /* 0x00000002000a7306 */ /* 0x000ea20000209400 */
[----:B------:R-:W-:-:S07]  /*06a0*/  MOV R6, 0x400 ;  /* 0x0000040000067802 */ /* 0x000fce0000000f00 */
[----:B--2---:R-:W2:Y:S01]  /*06b0*/  MUFU.RCP R10, R10 ;  /* 0x0000000a000a7308 */ /* 0x004ea20000001000 */
[----:B-1----:R-:W-:Y:S02]  /*06c0*/  LEA R6, R11, R6, 0x18 ;  /* 0x000000060b067211 */ /* 0x002fe400078ec0ff */
[----:B--2---:R-:W-:-:S06]  /*06d0*/  IADD3 R9, PT, PT, R10, 0xffffffe, RZ ;  /* 0x0ffffffe0a097810 */ /* 0x004fcc0007ffe0ff */
[----:B------:R-:W1:Y:S02]  /*06e0*/  F2I.FTZ.U32.TRUNC.NTZ R9, R9 ;  /* 0x0000000900097305 */ /* 0x000e64000021f000 */
[----:B-1----:R-:W-:-:S04]  /*06f0*/  IMAD.MOV R13, RZ, RZ, -R9 ;  /* 0x000000ffff0d7224 */ /* 0x002fc800078e0a09 */
[----:B------:R-:W-:-:S04]  /*0700*/  IMAD R13, R13, R2, RZ ;  /* 0x000000020d0d7224 */ /* 0x000fc800078e02ff */
[----:B0-----:R-:W-:-:S07]  /*0710*/  IMAD.HI.U32 R8, R9, R13, R8 ;  /* 0x0000000d09087227 */ /* 0x001fce00078e0008 */
.L_x_5:
[----:B------:R-:W-:Y:S02]  /*0720*/  MOV R58, UR7 ;  /* 0x00000007003a7c02 */ /* 0x000fe40008000f00 */
[----:B------:R-:W-:Y:S02]  /*0730*/  IABS R11, R7 ;  /* 0x00000007000b7213 */ /* 0x000fe40000000000 */
[-C--:B------:R-:W-:Y:S02]  /*0740*/  IABS R20, R58.reuse ;  /* 0x0000003a00147213 */ /* 0x080fe40000000000 */
[----:B-1----:R-:W-:Y:S01]  /*0750*/  IADD3 R31, PT, PT, R7, UR8, RZ ;  /* 0x00000008071f7c10 */ /* 0x002fe2000fffe0ff */
[----:B------:R-:W-:Y:S01]  /*0760*/  IMAD.HI.U32 R10, R8, R11, RZ ;  /* 0x0000000b080a7227 */ /* 0x000fe200078e00ff */
[----:B------:R-:W0:Y:S01]  /*0770*/  I2F.RP R12, R20 ;  /* 0x00000014000c7306 */ /* 0x000e220000209400 */
[----:B------:R-:W-:Y:S02]  /*0780*/  LOP3.LUT R29, RZ, R58, RZ, 0x33, !PT ;  /* 0x0000003aff1d7212 */ /* 0x000fe400078e33ff */
[----:B------:R-:W-:-:S02]  /*0790*/  IABS R15, R31 ;  /* 0x0000001f000f7213 */ /* 0x000fc40000000000 */
[----:B------:R-:W-:Y:S02]  /*07a0*/  IADD3 R8, PT, PT, -R10, RZ, RZ ;  /* 0x000000ff0a087210 */ /* 0x000fe40007ffe1ff */
[----:B------:R-:W-:-:S03]  /*07b0*/  IADD3 R33, PT, PT, R31, UR8, RZ ;  /* 0x000000081f217c10 */ /* 0x000fc6000fffe0ff */
[----:B------:R-:W-:Y:S01]  /*07c0*/  IMAD R11, R20, R8, R11 ;  /* 0x00000008140b7224 */ /* 0x000fe200078e020b */
[----:B------:R-:W-:Y:S02]  /*07d0*/  MOV R8, RZ ;  /* 0x000000ff00087202 */ /* 0x000fe40000000f00 */
[----:B------:R-:W-:Y:S01]  /*07e0*/  IABS R17, R33 ;  /* 0x0000002100117213 */ /* 0x000fe20000000000 */
[----:B0-----:R-:W0:Y:S01]  /*07f0*/  MUFU.RCP R12, R12 ;  /* 0x0000000c000c7308 */ /* 0x001e220000001000 */
[----:B------:R-:W-:-:S13]  /*0800*/  ISETP.GT.U32.AND P1, PT, R2, R11, PT ;  /* 0x0000000b0200720c */ /* 0x000fda0003f24070 */
[----:B------:R-:W-:Y:S02]  /*0810*/  @!P1 IADD3 R11, PT, PT, R11, -R20, RZ ;  /* 0x800000140b0b9210 */ /* 0x000fe40007ffe0ff */
[----:B------:R-:W-:Y:S02]  /*0820*/  @!P1 IADD3 R10, PT, PT, R10, 0x1, RZ ;  /* 0x000000010a0a9810 */ /* 0x000fe40007ffe0ff */
[----:B0-----:R-:W-:Y:S02]  /*0830*/  IADD3 R9, PT, PT, R12, 0xffffffe, RZ ;  /* 0x0ffffffe0c097810 */ /* 0x001fe40007ffe0ff */
[----:B------:R-:W-:Y:S02]  /*0840*/  ISETP.GE.U32.AND P3, PT, R11, R2, PT ;  /* 0x000000020b00720c */ /* 0x000fe40003f66070 */
[----:B------:R-:W-:Y:S02]  /*0850*/  MOV R2, R20 ;  /* 0x0000001400027202 */ /* 0x000fe40000000f00 */
[----:B------:R-:W0:Y:S09]  /*0860*/  F2I.FTZ.U32.TRUNC.NTZ R9, R9 ;  /* 0x0000000900097305 */ /* 0x000e32000021f000 */
[----:B------:R-:W-:-:S02]  /*0870*/  @P3 IADD3 R10, PT, PT, R10, 0x1, RZ ;  /* 0x000000010a0a3810 */ /* 0x000fc40007ffe0ff */
[----:B0-----:R-:W-:-:S05]  /*0880*/  IADD3 R13, PT, PT, RZ, -R9, RZ ;  /* 0x80000009ff0d7210 */ /* 0x001fca0007ffe0ff */
[----:B------:R-:W-:-:S04]  /*0890*/  IMAD R13, R13, R20, RZ ;  /* 0x000000140d0d7224 */ /* 0x000fc800078e02ff */
[----:B------:R-:W-:Y:S01]  /*08a0*/  IMAD.HI.U32 R8, R9, R13, R8 ;  /* 0x0000000d09087227 */ /* 0x000fe200078e0008 */
[----:B------:R-:W-:-:S04]  /*08b0*/  IADD3 R9, PT, PT, R33, UR8, RZ ;  /* 0x0000000821097c10 */ /* 0x000fc8000fffe0ff */
[----:B------:R-:W-:Y:S01]  /*08c0*/  IABS R19, R9 ;  /* 0x0000000900137213 */ /* 0x000fe20000000000 */
[----:B------:R-:W-:-:S04]  /*08d0*/  IMAD.HI.U32 R12, R8, R15, RZ ;  /* 0x0000000f080c7227 */ /* 0x000fc800078e00ff */
[----:B------:R-:W-:Y:S02]  /*08e0*/  IMAD.MOV R16, RZ, RZ, -R12 ;  /* 0x000000ffff107224 */ /* 0x000fe400078e0a0c */
[----:B------:R-:W-:-:S04]  /*08f0*/  IMAD.HI.U32 R13, R8, R17, RZ ;  /* 0x00000011080d7227 */ /* 0x000fc800078e00ff */
[----:B------:R-:W-:Y:S01]  /*0900*/  IMAD.HI.U32 R14, R8, R19, RZ ;  /* 0x00000013080e7227 */ /* 0x000fe200078e00ff */
[----:B------:R-:W-:-:S03]  /*0910*/  IADD3 R18, PT, PT, -R13, RZ, RZ ;  /* 0x000000ff0d127210 */ /* 0x000fc60007ffe1ff */
[----:B------:R-:W-:Y:S01]  /*0920*/  IMAD R11, R20, R16, R15 ;  /* 0x00000010140b7224 */ /* 0x000fe200078e020f */
[----:B------:R-:W-:Y:S01]  /*0930*/  IADD3 R16, PT, PT, -R14, RZ, RZ ;  /* 0x000000ff0e107210 */ /* 0x000fe20007ffe1ff */
[----:B------:R-:W-:-:S03]  /*0940*/  IMAD R15, R20, R18, R17 ;  /* 0x00000012140f7224 */ /* 0x000fc600078e0211 */
[----:B------:R-:W-:Y:S01]  /*0950*/  ISETP.GT.U32.AND P6, PT, R2, R11, PT ;  /* 0x0000000b0200720c */ /* 0x000fe20003fc4070 */
[----:B------:R-:W-:Y:S01]  /*0960*/  IMAD R17, R20, R16, R19 ;  /* 0x0000001014117224 */ /* 0x000fe200078e0213 */
[C---:B------:R-:W-:Y:S02]  /*0970*/  ISETP.GT.U32.AND P5, PT, R2.reuse, R15, PT ;  /* 0x0000000f0200720c */ /* 0x040fe40003fa4070 */
[----:B------:R-:W-:Y:S02]  /*0980*/  LOP3.LUT R16, R7, R58, RZ, 0x3c, !PT ;  /* 0x0000003a07107212 */ /* 0x000fe400078e3cff */
[----:B------:R-:W-:Y:S02]  /*0990*/  ISETP.GT.U32.AND P0, PT, R2, R17, PT ;  /* 0x000000110200720c */ /* 0x000fe40003f04070 */
[----:B------:R-:W-:-:S05]  /*09a0*/  ISETP.GE.AND P2, PT, R16, RZ, PT ;  /* 0x000000ff1000720c */ /* 0x000fca0003f46270 */
[-C--:B------:R-:W-:Y:S02]  /*09b0*/  @!P6 IADD3 R11, PT, PT, R11, -R20.reuse, RZ ;  /* 0x800000140b0be210 */ /* 0x080fe40007ffe0ff */
[----:B------:R-:W-:Y:S02]  /*09c0*/  @!P5 IADD3 R15, PT, PT, R15, -R20, RZ ;  /* 0x800000140f0fd210 */ /* 0x000fe40007ffe0ff */
[----:B------:R-:W-:Y:S02]  /*09d0*/  ISETP.GE.U32.AND P4, PT, R11, R2, PT ;  /* 0x000000020b00720c */ /* 0x000fe40003f86070 */
[----:B------:R-:W-:Y:S02]  /*09e0*/  LOP3.LUT R11, R31, R58, RZ, 0x3c, !PT ;  /* 0x0000003a1f0b7212 */ /* 0x000fe400078e3cff */
[----:B------:R-:W-:Y:S02]  /*09f0*/  @!P0 IADD3 R17, PT, PT, R17, -R20, RZ ;  /* 0x8000001411118210 */ /* 0x000fe40007ffe0ff */
[----:B------:R-:W-:-:S02]  /*0a00*/  ISETP.GE.U32.AND P1, PT, R15, R2, PT ;  /* 0x000000020f00720c */ /* 0x000fc40003f26070 */
[----:B------:R-:W-:Y:S02]  /*0a10*/  ISETP.GE.AND P3, PT, R11, RZ, PT ;  /* 0x000000ff0b00720c */ /* 0x000fe40003f66270 */
[----:B------:R-:W-:Y:S02]  /*0a20*/  @!P6 IADD3 R12, PT, PT, R12, 0x1, RZ ;  /* 0x000000010c0ce810 */ /* 0x000fe40007ffe0ff */
[----:B------:R-:W-:Y:S02]  /*0a30*/  LOP3.LUT R11, R33, R58, RZ, 0x3c, !PT ;  /* 0x0000003a210b7212 */ /* 0x000fe400078e3cff */
[----:B------:R-:W-:Y:S01]  /*0a40*/  ISETP.GE.U32.AND P6, PT, R17, R2, PT ;  /* 0x000000021100720c */ /* 0x000fe20003fc6070 */
[----:B------:R-:W-:Y:S01]  /*0a50*/  @P4 VIADD R12, R12, 0x1 ;  /* 0x000000010c0c4836 */ /* 0x000fe20000000000 */
[----:B------:R-:W-:Y:S02]  /*0a60*/  LOP3.LUT R15, R9, R58, RZ, 0x3c, !PT ;  /* 0x0000003a090f7212 */ /* 0x000fe400078e3cff */
[----:B------:R-:W-:-:S02]  /*0a70*/  @!P5 IADD3 R13, PT, PT, R13, 0x1, RZ ;  /* 0x000000010d0dd810 */ /* 0x000fc40007ffe0ff */
[----:B------:R-:W-:Y:S02]  /*0a80*/  ISETP.GE.AND P5, PT, R11, RZ, PT ;  /* 0x000000ff0b00720c */ /* 0x000fe40003fa6270 */
[----:B------:R-:W-:Y:S02]  /*0a90*/  ISETP.GE.AND P4, PT, R15, RZ, PT ;  /* 0x000000ff0f00720c */ /* 0x000fe40003f86270 */
[----:B------:R-:W-:Y:S02]  /*0aa0*/  @!P0 IADD3 R14, PT, PT, R14, 0x1, RZ ;  /* 0x000000010e0e8810 */ /* 0x000fe40007ffe0ff */
[----:B------:R-:W-:Y:S02]  /*0ab0*/  @P1 IADD3 R13, PT, PT, R13, 0x1, RZ ;  /* 0x000000010d0d1810 */ /* 0x000fe40007ffe0ff */
[----:B------:R-:W-:Y:S02]  /*0ac0*/  ISETP.NE.AND P1, PT, R58, RZ, PT ;  /* 0x000000ff3a00720c */ /* 0x000fe40003f25270 */
[----:B------:R-:W-:-:S02]  /*0ad0*/  @!P2 IADD3 R10, PT, PT, -R10, RZ, RZ ;  /* 0x000000ff0a0aa210 */ /* 0x000fc40007ffe1ff */
[----:B------:R-:W-:Y:S02]  /*0ae0*/  @!P3 IADD3 R12, PT, PT, -R12, RZ, RZ ;  /* 0x000000ff0c0cb210 */ /* 0x000fe40007ffe1ff */
[----:B------:R-:W-:Y:S02]  /*0af0*/  @P6 IADD3 R14, PT, PT, R14, 0x1, RZ ;  /* 0x000000010e0e6810 */ /* 0x000fe40007ffe0ff */
[----:B------:R-:W-:Y:S02]  /*0b00*/  @!P5 IADD3 R13, PT, PT, -R13, RZ, RZ ;  /* 0x000000ff0d0dd210 */ /* 0x000fe40007ffe1ff */
[C---:B------:R-:W-:Y:S02]  /*0b10*/  SEL R19, R29.reuse, R10, !P1 ;  /* 0x0000000a1d137207 */ /* 0x040fe40004800000 */
[----:B------:R-:W-:Y:S02]  /*0b20*/  SEL R21, R29, R12, !P1 ;  /* 0x0000000c1d157207 */ /* 0x000fe40004800000 */
[----:B------:R-:W-:-:S02]  /*0b30*/  @!P4 IADD3 R14, PT, PT, -R14, RZ, RZ ;  /* 0x000000ff0e0ec210 */ /* 0x000fc40007ffe1ff */
[----:B------:R-:W-:Y:S02]  /*0b40*/  SEL R25, R29, R13, !P1 ;  /* 0x0000000d1d197207 */ /* 0x000fe40004800000 */
[----:B------:R-:W-:Y:S02]  /*0b50*/  IADD3 R10, PT, PT, -R19, RZ, RZ ;  /* 0x000000ff130a7210 */ /* 0x000fe40007ffe1ff */
[----:B------:R-:W-:Y:S02]  /*0b60*/  IADD3 R23, PT, PT, -R21, RZ, RZ ;  /* 0x000000ff15177210 */ /* 0x000fe40007ffe1ff */
[----:B------:R-:W-:Y:S01]  /*0b70*/  SEL R29, R29, R14, !P1 ;  /* 0x0000000e1d1d7207 */ /* 0x000fe20004800000 */
[C---:B------:R-:W-:Y:S01]  /*0b80*/  IMAD R7, R58.reuse, R10, R7 ;  /* 0x0000000a3a077224 */ /* 0x040fe200078e0207 */
[----:B------:R-:W-:Y:S01]  /*0b90*/  IADD3 R27, PT, PT, -R25, RZ, RZ ;  /* 0x000000ff191b7210 */ /* 0x000fe20007ffe1ff */
[C---:B------:R-:W-:Y:S01]  /*0ba0*/  IMAD R23, R58.reuse, R23, R31 ;  /* 0x000000173a177224 */ /* 0x040fe200078e021f */
[----:B------:R-:W-:Y:S01]  /*0bb0*/  IADD3 R10, PT, PT, R19, UR4, RZ ;  /* 0x00000004130a7c10 */ /* 0x000fe2000fffe0ff */
[----:B------:R-:W-:Y:S01]  /*0bc0*/  IMAD.MOV R31, RZ, RZ, -R29 ;  /* 0x000000ffff1f7224 */ /* 0x000fe200078e0a1d */
[----:B------:R-:W-:Y:S01]  /*0bd0*/  IADD3 R12, PT, PT, R21, UR4, RZ ;  /* 0x00000004150c7c10 */ /* 0x000fe2000fffe0ff */
[C---:B------:R-:W-:Y:S01]  /*0be0*/  IMAD R27, R58.reuse, R27, R33 ;  /* 0x0000001b3a1b7224 */ /* 0x040fe200078e0221 */
[----:B------:R-:W-:Y:S01]  /*0bf0*/  IADD3 R14, PT, PT, R25, UR4, RZ ;  /* 0x00000004190e7c10 */ /* 0x000fe2000fffe0ff */
[----:B------:R-:W-:Y:S01]  /*0c00*/  IMAD R31, R58, R31, R9 ;  /* 0x0000001f3a1f7224 */ /* 0x000fe200078e0209 */
[----:B------:R-:W-:Y:S01]  /*0c10*/  IADD3 R16, PT, PT, R29, UR4, RZ ;  /* 0x000000041d107c10 */ /* 0x000fe2000fffe0ff */
[----:B------:R-:W-:-:S02]  /*0c20*/  IMAD R11, R10, R58, R7 ;  /* 0x0000003a0a0b7224 */ /* 0x000fc400078e0207 */
[-C--:B------:R-:W-:Y:S02]  /*0c30*/  IMAD R13, R12, R58.reuse, R23 ;  /* 0x0000003a0c0d7224 */ /* 0x080fe400078e0217 */
[-C--:B------:R-:W-:Y:S02]  /*0c40*/  IMAD R15, R14, R58.reuse, R27 ;  /* 0x0000003a0e0f7224 */ /* 0x080fe400078e021b */
[----:B------:R-:W-:Y:S02]  /*0c50*/  IMAD R17, R16, R58, R31 ;  /* 0x0000003a10117224 */ /* 0x000fe400078e021f */
[----:B------:R-:W-:-:S04]  /*0c60*/  IMAD.WIDE R10, R11, 0x4, R4 ;  /* 0x000000040b0a7825 */ /* 0x000fc800078e0204 */
[--C-:B------:R-:W-:Y:S02]  /*0c70*/  IMAD.WIDE R12, R13, 0x4, R4.reuse ;  /* 0x000000040d0c7825 */ /* 0x100fe400078e0204 */
[----:B------:R-:W2:Y:S02]  /*0c80*/  LDG.E R10, desc[UR10][R10.64] ;  /* 0x0000000a0a0a7981 */ /* 0x000ea4000c1e1900 */
[--C-:B------:R-:W-:Y:S02]  /*0c90*/  IMAD.WIDE R14, R15, 0x4, R4.reuse ;  /* 0x000000040f0e7825 */ /* 0x100fe400078e0204 */
[----:B------:R-:W3:Y:S02]  /*0ca0*/  LDG.E R12, desc[UR10][R12.64] ;  /* 0x0000000a0c0c7981 */ /* 0x000ee4000c1e1900 */
[----:B------:R-:W-:Y:S02]  /*0cb0*/  IMAD.WIDE R16, R17, 0x4, R4 ;  /* 0x0000000411107825 */ /* 0x000fe400078e0204 */
[----:B------:R-:W4:Y:S04]  /*0cc0*/  LDG.E R14, desc[UR10][R14.64] ;  /* 0x0000000a0e0e7981 */ /* 0x000f28000c1e1900 */
[----:B------:R-:W5:Y:S01]  /*0cd0*/  LDG.E R16, desc[UR10][R16.64] ;  /* 0x0000000a10107981 */ /* 0x000f62000c1e1900 */
[----:B------:R-:W-:-:S02]  /*0ce0*/  LEA R18, R19, R6, 0x8 ;  /* 0x0000000613127211 */ /* 0x000fc400078e40ff */
[-C--:B------:R-:W-:Y:S02]  /*0cf0*/  LEA R20, R21, R6.reuse, 0x8 ;  /* 0x0000000615147211 */ /* 0x080fe400078e40ff */
[-C--:B------:R-:W-:Y:S02]  /*0d00*/  LEA R22, R25, R6.reuse, 0x8 ;  /* 0x0000000619167211 */ /* 0x080fe400078e40ff */
[----:B------:R-:W-:Y:S02]  /*0d10*/  LEA R24, R29, R6, 0x8 ;  /* 0x000000061d187211 */ /* 0x000fe400078e40ff */
[----:B------:R-:W-:Y:S01]  /*0d20*/  LEA R19, R7, R18, 0x2 ;  /* 0x0000001207137211 */ /* 0x000fe200078e10ff */
[----:B------:R-:W-:Y:S01]  /*0d30*/  IMAD R27, R27, 0x4, R22 ;  /* 0x000000041b1b7824 */ /* 0x000fe200078e0216 */
[----:B------:R-:W-:Y:S02]  /*0d40*/  LEA R23, R23, R20, 0x2 ;  /* 0x0000001417177211 */ /* 0x000fe400078e10ff */
[----:B------:R-:W-:-:S02]  /*0d50*/  LEA R31, R31, R24, 0x2 ;  /* 0x000000181f1f7211 */ /* 0x000fc400078e10ff */
[----:B------:R-:W-:-:S04]  /*0d60*/  IADD3 R7, PT, PT, R9, UR8, RZ ;  /* 0x0000000809077c10 */ /* 0x000fc8000fffe0ff */
[----:B------:R-:W-:Y:S01]  /*0d70*/  ISETP.GE.AND P0, PT, R7, R3, PT ;  /* 0x000000030700720c */ /* 0x000fe20003f06270 */
[----:B--2---:R1:W-:Y:S04]  /*0d80*/  STS [R19], R10 ;  /* 0x0000000a13007388 */ /* 0x0043e80000000800 */
[----:B---3--:R1:W-:Y:S04]  /*0d90*/  STS [R23], R12 ;  /* 0x0000000c17007388 */ /* 0x0083e80000000800 */
[----:B----4-:R1:W-:Y:S04]  /*0da0*/  STS [R27], R14 ;  /* 0x0000000e1b007388 */ /* 0x0103e80000000800 */
[----:B-----5:R1:W-:Y:S01]  /*0db0*/  STS [R31], R16 ;  /* 0x000000101f007388 */ /* 0x0203e20000000800 */
[----:B------:R-:W-:Y:S05]  /*0dc0*/  @!P0 BRA `(.L_x_5) ;  /* 0xfffffff800548947 */ /* 0x000fea000383ffff */
.L_x_1:
[----:B------:R-:W-:Y:S05]  /*0dd0*/  BSYNC.RECONVERGENT B0 ;  /* 0x0000000000007941 */ /* 0x000fea0003800200 */
.L_x_0:
[----:B------:R-:W-:Y:S01]  /*0de0*/  BAR.SYNC.DEFER_BLOCKING 0x0 ;  /* 0x0000000000007b1d */ /* 0x000fe20000010000 */
[C---:B------:R-:W-:Y:S02]  /*0df0*/  LOP3.LUT R62, R58.reuse, 0xf, RZ, 0xc0, !PT ;  /* 0x0000000f3a3e7812 */ /* 0x040fe400078ec0ff */
[----:B------:R-:W-:Y:S02]  /*0e00*/  CS2R R56, SRZ ;  /* 0x0000000000387805 */ /* 0x000fe4000001ff00 */
[----:B------:R-:W-:Y:S02]  /*0e10*/  LOP3.LUT R61, R58, 0x7, RZ, 0xc0, !PT ;  /* 0x000000073a3d7812 */ /* 0x000fe400078ec0ff */
[----:B------:R-:W-:Y:S01]  /*0e20*/  IADD3 R2, PT, PT, R62, -0x1, RZ ;  /* 0xffffffff3e027810 */ /* 0x000fe20007ffe0ff */
[----:B------:R-:W2:Y:S01]  /*0e30*/  LDCU UR4, c[0x0][0x3a0] ;  /* 0x00007400ff0477ac */ /* 0x000ea20008000800 */
[----:B------:R-:W-:Y:S01]  /*0e40*/  IADD3 R3, PT, PT, R61, -0x1, RZ ;  /* 0xffffffff3d037810 */ /* 0x000fe20007ffe0ff */
[----:B------:R3:W-:Y:S01]  /*0e50*/  STL.128 [R1], RZ ;  /* 0x000000ff01007387 */ /* 0x0007e20000100c00 */
[----:B------:R-:W-:Y:S01]  /*0e60*/  LOP3.LUT R59, R58, 0x7ffffff0, RZ, 0xc0, !PT ;  /* 0x7ffffff03a3b7812 */ /* 0x000fe200078ec0ff */
[----:B------:R-:W4:Y:S01]  /*0e70*/  LDCU UR6, c[0x0][0x3a8] ;  /* 0x00007500ff0677ac */ /* 0x000f220008000800 */
[----:B------:R-:W-:Y:S01]  /*0e80*/  ISETP.GE.U32.AND P0, PT, R2, 0x7, PT ;  /* 0x000000070200780c */ /* 0x000fe20003f06070 */
[----:B------:R3:W-:Y:S01]  /*0e90*/  STL.128 [R1+0x10], RZ ;  /* 0x000010ff01007387 */ /* 0x0007e20000100c00 */
[----:B------:R-:W-:-:S02]  /*0ea0*/  ISETP.GE.U32.AND P1, PT, R3, 0x3, PT ;  /* 0x000000030300780c */ /* 0x000fc40003f26070 */
[----:B------:R-:W-:Y:S01]  /*0eb0*/  LOP3.LUT R58, R58, 0x3, RZ, 0xc0, !PT ;  /* 0x000000033a3a7812 */ /* 0x000fe200078ec0ff */
[----:B------:R3:W-:Y:S01]  /*0ec0*/  STL.128 [R1+0x20], RZ ;  /* 0x000020ff01007387 */ /* 0x0007e20000100c00 */
[----:B------:R-:W-:-:S03]  /*0ed0*/  MOV R63, 0xff7fffff ;  /* 0xff7fffff003f7802 */ /* 0x000fc60000000f00 */
[----:B------:R3:W-:Y:S04]  /*0ee0*/  STL.128 [R1+0x30], RZ ;  /* 0x000030ff01007387 */ /* 0x0007e80000100c00 */
[----:B------:R3:W-:Y:S01]  /*0ef0*/  STL.128 [R1+0x40], RZ ;  /* 0x000040ff01007387 */ /* 0x0007e20000100c00 */
[----:B--2---:R-:W-:-:S03]  /*0f00*/  UIADD3 UR4, UPT, UPT, UR4, 0x1f, URZ ;  /* 0x0000001f04047890 */ /* 0x004fc6000fffe0ff */
[----:B------:R3:W-:Y:S01]  /*0f10*/  STL.128 [R1+0x50], RZ ;  /* 0x000050ff01007387 */ /* 0x0007e20000100c00 */
[----:B----4-:R-:W-:Y:S01]  /*0f20*/  FMUL R60, RZ, UR6 ;  /* 0x00000006ff3c7c20 */ /* 0x010fe20008400000 */
[----:B------:R-:W-:Y:S02]  /*0f30*/  USHF.R.U32.HI UR4, URZ, 0x5, UR4 ;  /* 0x00000005ff047899 */ /* 0x000fe40008011604 */
[----:B------:R3:W-:Y:S04]  /*0f40*/  STL.128 [R1+0x60], RZ ;  /* 0x000060ff01007387 */ /* 0x0007e80000100c00 */
        /* <DEDUP_REMOVED lines=8> */
[----:B------:R3:W-:Y:S02]  /*0fd0*/  STL.128 [R1+0xf0], RZ ;  /* 0x0000f0ff01007387 */ /* 0x0007e40000100c00 */
.L_x_40:
[----:B--2---:R-:W2:Y:S01]  /*0fe0*/  LDC.64 R66, c[0x0][0x3a0] ;  /* 0x0000e800ff427b82 */ /* 0x004ea20000000a00 */
[----:B------:R-:W-:Y:S01]  /*0ff0*/  LEA R3, R56, 0x20, 0x5 ;  /* 0x0000002038037811 */ /* 0x000fe200078e28ff */
[----:B------:R-:W4:Y:S01]  /*1000*/  LDCU UR6, c[0x0][0x3a4] ;  /* 0x00007480ff0677ac */ /* 0x000f220008000800 */
[----:B------:R-:W-:Y:S02]  /*1010*/  BSSY.RECONVERGENT B0, `(.L_x_6) ;  /* 0x000003a000007945 */ /* 0x000fe40003800200 */
[----:B--2---:R-:W-:-:S05]  /*1020*/  VIMNMX R66, PT, PT, R3, R66, PT ;  /* 0x0000004203427248 */ /* 0x004fca0003fe0100 */
[----:B------:R-:W-:-:S04]  /*1030*/  IMAD R2, R56, -0x20, R66 ;  /* 0xffffffe038027824 */ /* 0x000fc800078e0242 */
[----:B------:R-:W-:-:S05]  /*1040*/  IMAD R11, R2, R67, RZ ;  /* 0x00000043020b7224 */ /* 0x000fca00078e02ff */
[----:B------:R-:W-:-:S13]  /*1050*/  ISETP.GE.AND P2, PT, R0, R11, PT ;  /* 0x0000000b0000720c */ /* 0x000fda0003f46270 */
[----:B01--4-:R-:W-:Y:S05]  /*1060*/  @P2 BRA `(.L_x_7) ;  /* 0x0000000000d02947 */ /* 0x013fea0003800000 */
[-C--:B------:R-:W-:Y:S01]  /*1070*/  IABS R13, R67.reuse ;  /* 0x00000043000d7213 */ /* 0x080fe20000000000 */
[----:B-1----:R-:W1:Y:S01]  /*1080*/  S2R R14, SR_CgaCtaId ;  /* 0x00000000000e7919 */ /* 0x002e620000008800 */
[----:B0-----:R-:W-:Y:S02]  /*1090*/  MOV R4, 0x400 ;  /* 0x0000040000047802 */ /* 0x001fe40000000f00 */
[----:B------:R-:W0:Y:S01]  /*10a0*/  I2F.RP R6, R13 ;  /* 0x0000000d00067306 */ /* 0x000e220000209400 */
[----:B------:R-:W-:Y:S02]  /*10b0*/  ISETP.NE.AND P5, PT, R67, RZ, PT ;  /* 0x000000ff4300720c */ /* 0x000fe40003fa5270 */
[C---:B------:R-:W-:Y:S02]  /*10c0*/  IADD3 R3, PT, PT, R4.reuse, 0x2000, RZ ;  /* 0x0000200004037810 */ /* 0x040fe40007ffe0ff */
[----:B------:R-:W-:Y:S02]  /*10d0*/  IADD3 R4, PT, PT, R4, 0x4000, RZ ;  /* 0x0000400004047810 */ /* 0x000fe40007ffe0ff */
[----:B------:R-:W-:Y:S01]  /*10e0*/  LOP3.LUT R16, RZ, R67, RZ, 0x33, !PT ;  /* 0x00000043ff107212 */ /* 0x000fe200078e33ff */
[----:B0-----:R-:W0:Y:S01]  /*10f0*/  MUFU.RCP R6, R6 ;  /* 0x0000000600067308 */ /* 0x001e220000001000 */
[----:B-1----:R-:W-:-:S02]  /*1100*/  LEA R12, R14, R3, 0x18 ;  /* 0x000000030e0c7211 */ /* 0x002fc400078ec0ff */
[----:B------:R-:W-:Y:S01]  /*1110*/  LEA R14, R14, R4, 0x18 ;  /* 0x000000040e0e7211 */ /* 0x000fe200078ec0ff */
[----:B------:R-:W-:Y:S01]  /*1120*/  HFMA2 R4, -RZ, RZ, 0, 0 ;  /* 0x00000000ff047431 */ /* 0x000fe200000001ff */
[----:B0-----:R-:W-:-:S06]  /*1130*/  IADD3 R5, PT, PT, R6, 0xffffffe, RZ ;  /* 0x0ffffffe06057810 */ /* 0x001fcc0007ffe0ff */
[----:B------:R-:W0:Y:S02]  /*1140*/  F2I.FTZ.U32.TRUNC.NTZ R5, R5 ;  /* 0x0000000500057305 */ /* 0x000e24000021f000 */
[----:B0-----:R-:W-:-:S05]  /*1150*/  IADD3 R8, PT, PT, RZ, -R5, RZ ;  /* 0x80000005ff087210 */ /* 0x001fca0007ffe0ff */
[----:B------:R-:W-:Y:S02]  /*1160*/  IMAD R7, R8, R13, RZ ;  /* 0x0000000d08077224 */ /* 0x000fe400078e02ff */
[----:B------:R-:W-:Y:S02]  /*1170*/  IMAD.MOV.U32 R8, RZ, RZ, R0 ;  /* 0x000000ffff087224 */ /* 0x000fe400078e0000 */
[----:B------:R-:W-:-:S07]  /*1180*/  IMAD.HI.U32 R15, R5, R7, R4 ;  /* 0x00000007050f7227 */ /* 0x000fce00078e0004 */
.L_x_8:
[----:B--2---:R-:W-:Y:S02]  /*1190*/  IABS R4, R8 ;  /* 0x0000000800047213 */ /* 0x004fe40000000000 */
[----:B------:R-:W-:-:S03]  /*11a0*/  MOV R67, UR6 ;  /* 0x0000000600437c02 */ /* 0x000fc60008000f00 */
[----:B------:R-:W-:Y:S01]  /*11b0*/  IMAD.HI.U32 R3, R15, R4, RZ ;  /* 0x000000040f037227 */ /* 0x000fe200078e00ff */
[----:B------:R-:W-:-:S04]  /*11c0*/  IABS R7, R67 ;  /* 0x0000004300077213 */ /* 0x000fc80000000000 */
[----:B------:R-:W-:-:S05]  /*11d0*/  IADD3 R5, PT, PT, -R3, RZ, RZ ;  /* 0x000000ff03057210 */ /* 0x000fca0007ffe1ff */
[----:B------:R-:W-:-:S05]  /*11e0*/  IMAD R4, R7, R5, R4 ;  /* 0x0000000507047224 */ /* 0x000fca00078e0204 */
[----:B------:R-:W-:-:S13]  /*11f0*/  ISETP.GT.U32.AND P3, PT, R13, R4, PT ;  /* 0x000000040d00720c */ /* 0x000fda0003f64070 */
[----:B------:R-:W-:Y:S02]  /*1200*/  @!P3 IADD3 R4, PT, PT, R4, -R7, RZ ;  /* 0x800000070404b210 */ /* 0x000fe40007ffe0ff */
[----:B------:R-:W-:Y:S01]  /*1210*/  @!P3 IADD3 R3, PT, PT, R3, 0x1, RZ ;  /* 0x000000010303b810 */ /* 0x000fe20007ffe0ff */
[----:B------:R-:W0:Y:S01]  /*1220*/  LDC.64 R6, c[0x0][0x390] ;  /* 0x0000e400ff067b82 */ /* 0x000e220000000a00 */
[----:B------:R-:W-:Y:S02]  /*1230*/  ISETP.GE.U32.AND P2, PT, R4, R13, PT ;  /* 0x0000000d0400720c */ /* 0x000fe40003f46070 */
[----:B------:R-:W-:-:S04]  /*1240*/  LOP3.LUT R4, R8, R67, RZ, 0x3c, !PT ;  /* 0x0000004308047212 */ /* 0x000fc800078e3cff */
[----:B------:R-:W-:Y:S02]  /*1250*/  ISETP.GE.AND P4, PT, R4, RZ, PT ;  /* 0x000000ff0400720c */ /* 0x000fe40003f86270 */
[----:B------:R-:W1:Y:S05]  /*1260*/  LDC.64 R4, c[0x0][0x388] ;  /* 0x0000e200ff047b82 */ /* 0x000e6a0000000a00 */
[----:B------:R-:W-:-:S06]  /*1270*/  @P2 IADD3 R3, PT, PT, R3, 0x1, RZ ;  /* 0x0000000103032810 */ /* 0x000fcc0007ffe0ff */
[----:B------:R-:W-:-:S04]  /*1280*/  @!P4 IADD3 R3, PT, PT, -R3, RZ, RZ ;  /* 0x000000ff0303c210 */ /* 0x000fc80007ffe1ff */
[----:B------:R-:W-:-:S04]  /*1290*/  SEL R3, R16, R3, !P5 ;  /* 0x0000000310037207 */ /* 0x000fc80006800000 */
[----:B------:R-:W-:Y:S02]  /*12a0*/  IADD3 R10, PT, PT, -R3, RZ, RZ ;  /* 0x000000ff030a7210 */ /* 0x000fe40007ffe1ff */
[----:B------:R-:W-:-:S03]  /*12b0*/  LEA R9, R56, R3, 0x5 ;  /* 0x0000000338097211 */ /* 0x000fc600078e28ff */
[----:B------:R-:W-:-:S04]  /*12c0*/  IMAD R10, R67, R10, R8 ;  /* 0x0000000a430a7224 */ /* 0x000fc800078e0208 */
[----:B------:R-:W-:-:S04]  /*12d0*/  IMAD R9, R9, R67, R10 ;  /* 0x0000004309097224 */ /* 0x000fc800078e020a */
[----:B-1----:R-:W-:-:S04]  /*12e0*/  IMAD.WIDE R4, R9, 0x4, R4 ;  /* 0x0000000409047825 */ /* 0x002fc800078e0204 */
[----:B0-----:R-:W-:Y:S02]  /*12f0*/  IMAD.WIDE R6, R9, 0x4, R6 ;  /* 0x0000000409067825 */ /* 0x001fe400078e0206 */
[----:B------:R-:W2:Y:S04]  /*1300*/  LDG.E R4, desc[UR10][R4.64] ;  /* 0x0000000a04047981 */ /* 0x000ea8000c1e1900 */
[----:B------:R-:W4:Y:S01]  /*1310*/  LDG.E R6, desc[UR10][R6.64] ;  /* 0x0000000a06067981 */ /* 0x000f22000c1e1900 */
[C---:B------:R-:W-:Y:S02]  /*1320*/  LEA R9, R3.reuse, R12, 0x8 ;  /* 0x0000000c03097211 */ /* 0x040fe400078e40ff */
[----:B------:R-:W-:Y:S02]  /*1330*/  LEA R3, R3, R14, 0x8 ;  /* 0x0000000e03037211 */ /* 0x000fe400078e40ff */
[----:B------:R-:W-:Y:S01]  /*1340*/  IADD3 R8, PT, PT, R8, UR8, RZ ;  /* 0x0000000808087c10 */ /* 0x000fe2000fffe0ff */
[C---:B------:R-:W-:Y:S01]  /*1350*/  IMAD R9, R10.reuse, 0x4, R9 ;  /* 0x000000040a097824 */ /* 0x040fe200078e0209 */
[----:B------:R-:W-:-:S02]  /*1360*/  LEA R3, R10, R3, 0x2 ;  /* 0x000000030a037211 */ /* 0x000fc400078e10ff */
[----:B------:R-:W-:Y:S02]  /*1370*/  ISETP.GE.AND P2, PT, R8, R11, PT ;  /* 0x0000000b0800720c */ /* 0x000fe40003f46270 */
[----:B--2---:R2:W-:Y:S04]  /*1380*/  STS [R9], R4 ;  /* 0x0000000409007388 */ /* 0x0045e80000000800 */
[----:B----4-:R2:W-:Y:S07]  /*1390*/  STS [R3], R6 ;  /* 0x0000000603007388 */ /* 0x0105ee0000000800 */
[----:B------:R-:W-:Y:S05]  /*13a0*/  @!P2 BRA `(.L_x_8) ;  /* 0xfffffffc0078a947 */ /* 0x000fea000383ffff */
.L_x_7:
[----:B------:R-:W-:Y:S05]  /*13b0*/  BSYNC.RECONVERGENT B0 ;  /* 0x0000000000007941 */ /* 0x000fea0003800200 */
.L_x_6:
[----:B------:R-:W-:Y:S01]  /*13c0*/  IMAD R40, R2, UR5, RZ ;  /* 0x0000000502287c24 */ /* 0x000fe2000f8e02ff */
[----:B------:R-:W-:Y:S01]  /*13d0*/  IADD3 R56, PT, PT, R56, 0x1, RZ ;  /* 0x0000000138387810 */ /* 0x000fe20007ffe0ff */
[----:B------:R-:W-:Y:S01]  /*13e0*/  BAR.SYNC.DEFER_BLOCKING 0x0 ;  /* 0x0000000000007b1d */ /* 0x000fe20000010000 */
[----:B--2---:R-:W-:Y:S02]  /*13f0*/  LOP3.LUT R3, R66, 0x7, RZ, 0xc0, !PT ;  /* 0x0000000742037812 */ /* 0x004fe400078ec0ff */
[----:B------:R-:W-:Y:S02]  /*1400*/  ISETP.GE.AND P3, PT, R0, R40, PT ;  /* 0x000000280000720c */ /* 0x000fe40003f66270 */
[----:B------:R-:W-:Y:S01]  /*1410*/  LOP3.LUT R52, R66, 0xf, RZ, 0xc0, !PT ;  /* 0x0000000f42347812 */ /* 0x000fe200078ec0ff */
[----:B------:R-:W-:Y:S01]  /*1420*/  BSSY.RECONVERGENT B0, `(.L_x_9) ;  /* 0x00000b4000007945 */ /* 0x000fe20003800200 */
[----:B------:R-:W-:Y:S02]  /*1430*/  ISETP.NE.AND P2, PT, R56, UR4, PT ;  /* 0x0000000438007c0c */ /* 0x000fe4000bf45270 */
[----:B------:R-:W-:-:S02]  /*1440*/  IADD3 R53, PT, PT, R3, -0x1, RZ ;  /* 0xffffffff03357810 */ /* 0x000fc40007ffe0ff */
[----:B------:R-:W-:Y:S02]  /*1450*/  IADD3 R54, PT, PT, R52, -0x1, RZ ;  /* 0xffffffff34367810 */ /* 0x000fe40007ffe0ff */
[----:B------:R-:W-:-:S03]  /*1460*/  IADD3 R55, PT, PT, R2, -0x1, RZ ;  /* 0xffffffff02377810 */ /* 0x000fc60007ffe0ff */
[----:B------:R-:W-:Y:S05]  /*1470*/  @P3 BRA `(.L_x_10) ;  /* 0x0000000800b83947 */ /* 0x000fea0003800000 */
[----:B------:R-:W-:-:S13]  /*1480*/  ISETP.GT.AND P3, PT, R67, RZ, PT ;  /* 0x000000ff4300720c */ /* 0x000fda0003f64270 */
[----:B------:R-:W-:Y:S05]  /*1490*/  @P3 BRA `(.L_x_11) ;  /* 0x0000000000a03947 */ /* 0x000fea0003800000 */
[-C--:B------:R-:W-:Y:S01]  /*14a0*/  IABS R11, R2.reuse ;  /* 0x00000002000b7213 */ /* 0x080fe20000000000 */
[----:B------:R-:W2:Y:S01]  /*14b0*/  S2R R8, SR_CgaCtaId ;  /* 0x0000000000087919 */ /* 0x000ea20000008800 */
[----:B------:R-:W-:Y:S02]  /*14c0*/  MOV R7, 0x400 ;  /* 0x0000040000077802 */ /* 0x000fe40000000f00 */
[----:B------:R-:W4:Y:S01]  /*14d0*/  I2F.RP R6, R11 ;  /* 0x0000000b00067306 */ /* 0x000f220000209400 */
[-C--:B-1----:R-:W-:Y:S02]  /*14e0*/  IABS R12, R2.reuse ;  /* 0x00000002000c7213 */ /* 0x082fe40000000000 */
[----:B------:R-:W-:Y:S02]  /*14f0*/  IADD3 R7, PT, PT, R7, 0x6000, RZ ;  /* 0x0000600007077810 */ /* 0x000fe40007ffe0ff */
[----:B------:R-:W-:Y:S02]  /*1500*/  ISETP.NE.AND P3, PT, R2, RZ, PT ;  /* 0x000000ff0200720c */ /* 0x000fe40003f65270 */
[----:B0-----:R-:W-:-:S02]  /*1510*/  IABS R15, R2 ;  /* 0x00000002000f7213 */ /* 0x001fc40000000000 */
[----:B------:R-:W-:Y:S01]  /*1520*/  LOP3.LUT R13, RZ, R2, RZ, 0x33, !PT ;  /* 0x00000002ff0d7212 */ /* 0x000fe200078e33ff */
[----:B----4-:R-:W0:Y:S01]  /*1530*/  MUFU.RCP R6, R6 ;  /* 0x0000000600067308 */ /* 0x010e220000001000 */
[----:B--2---:R-:W-:Y:S01]  /*1540*/  LEA R7, R8, R7, 0x18 ;  /* 0x0000000708077211 */ /* 0x004fe200078ec0ff */
[----:B------:R-:W-:Y:S01]  /*1550*/  IMAD.MOV R8, RZ, RZ, -R12 ;  /* 0x000000ffff087224 */ /* 0x000fe200078e0a0c */
[----:B0-----:R-:W-:-:S05]  /*1560*/  IADD3 R4, PT, PT, R6, 0xffffffe, RZ ;  /* 0x0ffffffe06047810 */ /* 0x001fca0007ffe0ff */
[----:B------:R0:W1:Y:S02]  /*1570*/  F2I.FTZ.U32.TRUNC.NTZ R5, R4 ;  /* 0x0000000400057305 */ /* 0x000064000021f000 */
[----:B0-----:R-:W-:Y:S02]  /*1580*/  MOV R4, RZ ;  /* 0x000000ff00047202 */ /* 0x001fe40000000f00 */
[----:B-1----:R-:W-:-:S05]  /*1590*/  IADD3 R10, PT, PT, RZ, -R5, RZ ;  /* 0x80000005ff0a7210 */ /* 0x002fca0007ffe0ff */
[----:B------:R-:W-:-:S04]  /*15a0*/  IMAD R9, R10, R11, RZ ;  /* 0x0000000b0a097224 */ /* 0x000fc800078e02ff */
[----:B------:R-:W-:Y:S01]  /*15b0*/  IMAD.HI.U32 R10, R5, R9, R4 ;  /* 0x00000009050a7227 */ /* 0x000fe200078e0004 */
[----:B------:R-:W-:-:S07]  /*15c0*/  MOV R5, R0 ;  /* 0x0000000000057202 */ /* 0x000fce0000000f00 */
.L_x_12:
[----:B------:R-:W-:-:S05]  /*15d0*/  IABS R9, R5 ;  /* 0x0000000500097213 */ /* 0x000fca0000000000 */
[----:B------:R-:W-:-:S04]  /*15e0*/  IMAD.HI.U32 R4, R10, R9, RZ ;  /* 0x000000090a047227 */ /* 0x000fc800078e00ff */
[----:B------:R-:W-:-:S05]  /*15f0*/  IMAD R6, R4, R8, R9 ;  /* 0x0000000804067224 */ /* 0x000fca00078e0209 */
[----:B------:R-:W-:-:S13]  /*1600*/  ISETP.GT.U32.AND P5, PT, R11, R6, PT ;  /* 0x000000060b00720c */ /* 0x000fda0003fa4070 */
[----:B------:R-:W-:Y:S02]  /*1610*/  @!P5 IADD3 R6, PT, PT, R6, -R15, RZ ;  /* 0x8000000f0606d210 */ /* 0x000fe40007ffe0ff */
[----:B------:R-:W-:Y:S02]  /*1620*/  @!P5 IADD3 R4, PT, PT, R4, 0x1, RZ ;  /* 0x000000010404d810 */ /* 0x000fe40007ffe0ff */
[----:B------:R-:W-:Y:S02]  /*1630*/  ISETP.GE.U32.AND P4, PT, R6, R11, PT ;  /* 0x0000000b0600720c */ /* 0x000fe40003f86070 */
[----:B------:R-:W-:-:S04]  /*1640*/  LOP3.LUT R6, R5, R2, RZ, 0x3c, !PT ;  /* 0x0000000205067212 */ /* 0x000fc800078e3cff */
[----:B------:R-:W-:-:S07]  /*1650*/  ISETP.GE.AND P6, PT, R6, RZ, PT ;  /* 0x000000ff0600720c */ /* 0x000fce0003fc6270 */
[----:B------:R-:W-:-:S06]  /*1660*/  @P4 IADD3 R4, PT, PT, R4, 0x1, RZ ;  /* 0x0000000104044810 */ /* 0x000fcc0007ffe0ff */
[----:B------:R-:W-:-:S04]  /*1670*/  @!P6 IADD3 R4, PT, PT, -R4, RZ, RZ ;  /* 0x000000ff0404e210 */ /* 0x000fc80007ffe1ff */
[----:B------:R-:W-:-:S04]  /*1680*/  SEL R4, R13, R4, !P3 ;  /* 0x000000040d047207 */ /* 0x000fc80005800000 */
[C---:B------:R-:W-:Y:S02]  /*1690*/  IADD3 R6, PT, PT, -R4.reuse, RZ, RZ ;  /* 0x000000ff04067210 */ /* 0x040fe40007ffe1ff */
[----:B------:R-:W-:-:S03]  /*16a0*/  LEA R9, R4, R7, 0x7 ;  /* 0x0000000704097211 */ /* 0x000fc600078e38ff */
[----:B------:R-:W-:Y:S01]  /*16b0*/  IMAD R6, R2, R6, R5 ;  /* 0x0000000602067224 */ /* 0x000fe200078e0205 */
[----:B------:R-:W-:-:S04]  /*16c0*/  IADD3 R5, PT, PT, R5, UR8, RZ ;  /* 0x0000000805057c10 */ /* 0x000fc8000fffe0ff */
[----:B------:R-:W-:Y:S02]  /*16d0*/  LEA R9, R6, R9, 0x2 ;  /* 0x0000000906097211 */ /* 0x000fe400078e10ff */
[----:B------:R-:W-:-:S03]  /*16e0*/  ISETP.GE.AND P4, PT, R5, R40, PT ;  /* 0x000000280500720c */ /* 0x000fc60003f86270 */
[----:B------:R0:W-:Y:S10]  /*16f0*/  STS [R9], R60 ;  /* 0x0000003c09007388 */ /* 0x0001f40000000800 */
[----:B0-----:R-:W-:Y:S05]  /*1700*/  @!P4 BRA `(.L_x_12) ;  /* 0xfffffffc00b0c947 */ /* 0x001fea000383ffff */
[----:B------:R-:W-:Y:S05]  /*1710*/  BRA `(.L_x_10) ;  /* 0x0000000800107947 */ /* 0x000fea0003800000 */
.L_x_11:
[----:B------:R-:W-:-:S07]  /*1720*/  MOV R41, R0 ;  /* 0x0000000000297202 */ /* 0x000fce0000000f00 */
.L_x_22:
[-C--:B------:R-:W-:Y:S01]  /*1730*/  IABS R7, R2.reuse ;  /* 0x0000000200077213 */ /* 0x080fe20000000000 */
[----:B--2---:R-:W2:Y:S01]  /*1740*/  S2R R36, SR_CgaCtaId ;  /* 0x0000000000247919 */ /* 0x004ea20000008800 */
[----:B-1----:R-:W-:Y:S01]  /*1750*/  IABS R10, R41 ;  /* 0x00000029000a7213 */ /* 0x002fe20000000000 */
[----:B------:R-:W1:Y:S01]  /*1760*/  LDCU UR6, c[0x0][0x3a4] ;  /* 0x00007480ff0677ac */ /* 0x000e620008000800 */
[----:B------:R-:W4:Y:S01]  /*1770*/  I2F.RP R8, R7 ;  /* 0x0000000700087306 */ /* 0x000f220000209400 */
[----:B------:R-:W-:Y:S01]  /*1780*/  IABS R11, R2 ;  /* 0x00000002000b7213 */ /* 0x000fe20000000000 */
[----:B------:R-:W-:Y:S01]  /*1790*/  IMAD.MOV.U32 R31, RZ, RZ, RZ ;  /* 0x000000ffff1f7224 */ /* 0x000fe200078e00ff */
[----:B------:R-:W-:Y:S02]  /*17a0*/  MOV R37, 0x400 ;  /* 0x0000040000257802 */ /* 0x000fe40000000f00 */
[----:B------:R-:W-:-:S03]  /*17b0*/  MOV R20, RZ ;  /* 0x000000ff00147202 */ /* 0x000fc60000000f00 */
[----:B----4-:R-:W0:Y:S01]  /*17c0*/  MUFU.RCP R8, R8 ;  /* 0x0000000800087308 */ /* 0x010e220000001000 */
[----:B-1----:R-:W-:Y:S01]  /*17d0*/  UISETP.GE.U32.AND UP0, UPT, UR6, 0x10, UPT ;  /* 0x000000100600788c */ /* 0x002fe2000bf06070 */
[----:B0-----:R-:W-:-:S06]  /*17e0*/  VIADD R4, R8, 0xffffffe ;  /* 0x0ffffffe08047836 */ /* 0x001fcc0000000000 */
[----:B------:R0:W1:Y:S02]  /*17f0*/  F2I.FTZ.U32.TRUNC.NTZ R5, R4 ;  /* 0x0000000400057305 */ /* 0x000064000021f000 */
[----:B0-----:R-:W-:Y:S01]  /*1800*/  HFMA2 R4, -RZ, RZ, 0, 0 ;  /* 0x00000000ff047431 */ /* 0x001fe200000001ff */
[----:B-1----:R-:W-:-:S05]  /*1810*/  IADD3 R6, PT, PT, RZ, -R5, RZ ;  /* 0x80000005ff067210 */ /* 0x002fca0007ffe0ff */
[----:B------:R-:W-:Y:S01]  /*1820*/  IMAD R9, R6, R7, RZ ;  /* 0x0000000706097224 */ /* 0x000fe200078e02ff */
[----:B------:R-:W-:-:S03]  /*1830*/  MOV R6, R10 ;  /* 0x0000000a00067202 */ /* 0x000fc60000000f00 */
[----:B------:R-:W-:Y:S01]  /*1840*/  IMAD.HI.U32 R9, R5, R9, R4 ;  /* 0x0000000905097227 */ /* 0x000fe200078e0004 */
[----:B------:R-:W-:-:S05]  /*1850*/  IADD3 R5, PT, PT, RZ, -R11, RZ ;  /* 0x8000000bff057210 */ /* 0x000fca0007ffe0ff */
[----:B------:R-:W-:-:S04]  /*1860*/  IMAD.HI.U32 R39, R9, R6, RZ ;  /* 0x0000000609277227 */ /* 0x000fc800078e00ff */
[----:B------:R-:W-:Y:S01]  /*1870*/  IMAD R4, R39, R5, R6 ;  /* 0x0000000527047224 */ /* 0x000fe200078e0206 */
[----:B------:R-:W-:-:S04]  /*1880*/  IADD3 R5, PT, PT, R37, 0x2000, RZ ;  /* 0x0000200025057810 */ /* 0x000fc80007ffe0ff */
[----:B------:R-:W-:Y:S02]  /*1890*/  ISETP.GT.U32.AND P4, PT, R7, R4, PT ;  /* 0x000000040700720c */ /* 0x000fe40003f84070 */
[----:B--2---:R-:W-:-:S11]  /*18a0*/  LEA R5, R36, R5, 0x18 ;  /* 0x0000000524057211 */ /* 0x004fd600078ec0ff */
[-C--:B------:R-:W-:Y:S02]  /*18b0*/  @!P4 IADD3 R4, PT, PT, R4, -R7.reuse, RZ ;  /* 0x800000070404c210 */ /* 0x080fe40007ffe0ff */
[----:B------:R-:W-:Y:S02]  /*18c0*/  @!P4 IADD3 R39, PT, PT, R39, 0x1, RZ ;  /* 0x000000012727c810 */ /* 0x000fe40007ffe0ff */
[----:B------:R-:W-:Y:S02]  /*18d0*/  ISETP.GE.U32.AND P3, PT, R4, R7, PT ;  /* 0x000000070400720c */ /* 0x000fe40003f66070 */
[----:B------:R-:W-:Y:S02]  /*18e0*/  LOP3.LUT R4, R41, R2, RZ, 0x3c, !PT ;  /* 0x0000000229047212 */ /* 0x000fe400078e3cff */
[----:B------:R-:W-:Y:S02]  /*18f0*/  ISETP.NE.AND P4, PT, R2, RZ, PT ;  /* 0x000000ff0200720c */ /* 0x000fe40003f85270 */
[----:B------:R-:W-:-:S02]  /*1900*/  ISETP.GE.AND P5, PT, R4, RZ, PT ;  /* 0x000000ff0400720c */ /* 0x000fc40003fa6270 */
[----:B------:R-:W-:-:S05]  /*1910*/  LEA R4, R36, R37, 0x18 ;  /* 0x0000002524047211 */ /* 0x000fca00078ec0ff */
[----:B------:R-:W-:-:S06]  /*1920*/  @P3 IADD3 R39, PT, PT, R39, 0x1, RZ ;  /* 0x0000000127273810 */ /* 0x000fcc0007ffe0ff */
[----:B------:R-:W-:Y:S02]  /*1930*/  @!P5 IADD3 R39, PT, PT, -R39, RZ, RZ ;  /* 0x000000ff2727d210 */ /* 0x000fe40007ffe1ff */
[----:B------:R-:W-:-:S04]  /*1940*/  @!P4 LOP3.LUT R39, RZ, R2, RZ, 0x33, !PT ;  /* 0x00000002ff27c212 */ /* 0x000fc800078e33ff */
[C---:B------:R-:W-:Y:S02]  /*1950*/  IADD3 R38, PT, PT, -R39.reuse, RZ, RZ ;  /* 0x000000ff27267210 */ /* 0x040fe40007ffe1ff */
[----:B------:R-:W-:-:S03]  /*1960*/  LEA R43, R39, R4, 0x8 ;  /* 0x00000004272b7211 */ /* 0x000fc600078e40ff */
[----:B------:R-:W-:-:S05]  /*1970*/  IMAD R38, R2, R38, R41 ;  /* 0x0000002602267224 */ /* 0x000fca00078e0229 */
[----:B------:R-:W-:Y:S01]  /*1980*/  LEA R42, R38, R5, 0x8 ;  /* 0x00000005262a7211 */ /* 0x000fe200078e40ff */
[----:B------:R-:W-:Y:S06]  /*1990*/  BRA.U !UP0, `(.L_x_13) ;  /* 0x0000000108887547 */ /* 0x000fec000b800000 */
[----:B------:R-:W-:Y:S01]  /*19a0*/  BSSY.RECONVERGENT B1, `(.L_x_14) ;  /* 0x0000020000017945 */ /* 0x000fe20003800200 */
[----:B------:R-:W-:Y:S02]  /*19b0*/  MOV R31, RZ ;  /* 0x000000ff001f7202 */ /* 0x000fe40000000f00 */
[----:B------:R-:W-:-:S07]  /*19c0*/  MOV R44, RZ ;  /* 0x000000ff002c7202 */ /* 0x000fce0000000f00 */
.L_x_15:
[C---:B------:R-:W-:Y:S02]  /*19d0*/  LEA R45, R44.reuse, R43, 0x2 ;  /* 0x0000002b2c2d7211 */ /* 0x040fe400078e10ff */
[C---:B------:R-:W-:Y:S02]  /*19e0*/  LEA R46, R44.reuse, R42, 0x2 ;  /* 0x0000002a2c2e7211 */ /* 0x040fe400078e10ff */
[----:B------:R-:W-:Y:S01]  /*19f0*/  IADD3 R44, PT, PT, R44, 0x10, RZ ;  /* 0x000000102c2c7810 */ /* 0x000fe20007ffe0ff */
[----:B------:R-:W-:Y:S03]  /*1a00*/  LDS.128 R4, [R45] ;  /* 0x000000002d047984 */ /* 0x000fe60000000c00 */
[----:B------:R-:W-:Y:S01]  /*1a10*/  ISETP.NE.AND P3, PT, R44, R59, PT ;  /* 0x0000003b2c00720c */ /* 0x000fe20003f65270 */
[----:B------:R-:W0:Y:S04]  /*1a20*/  LDS.128 R8, [R46] ;  /* 0x000000002e087984 */ /* 0x000e280000000c00 */
[----:B------:R-:W-:Y:S04]  /*1a30*/  LDS.128 R12, [R45+0x10] ;  /* 0x000010002d0c7984 */ /* 0x000fe80000000c00 */
[----:B------:R-:W1:Y:S04]  /*1a40*/  LDS.128 R16, [R46+0x10] ;  /* 0x000010002e107984 */ /* 0x000e680000000c00 */
[----:B------:R-:W-:Y:S04]  /*1a50*/  LDS.128 R20, [R45+0x20] ;  /* 0x000020002d147984 */ /* 0x000fe80000000c00 */
[----:B------:R-:W2:Y:S04]  /*1a60*/  LDS.128 R24, [R46+0x20] ;  /* 0x000020002e187984 */ /* 0x000ea80000000c00 */
[----:B------:R-:W-:Y:S01]  /*1a70*/  LDS.128 R32, [R46+0x30] ;  /* 0x000030002e207984 */ /* 0x000fe20000000c00 */
[----:B0-----:R-:W-:-:S03]  /*1a80*/  FFMA R4, R4, R8, R31 ;  /* 0x0000000804047223 */ /* 0x001fc6000000001f */
[----:B------:R-:W0:Y:S01]  /*1a90*/  LDS.128 R28, [R45+0x30] ;  /* 0x000030002d1c7984 */ /* 0x000e220000000c00 */
[----:B------:R-:W-:-:S04]  /*1aa0*/  FFMA R5, R5, R9, R4 ;  /* 0x0000000905057223 */ /* 0x000fc80000000004 */
[----:B------:R-:W-:-:S04]  /*1ab0*/  FFMA R6, R6, R10, R5 ;  /* 0x0000000a06067223 */ /* 0x000fc80000000005 */
[----:B------:R-:W-:-:S04]  /*1ac0*/  FFMA R7, R7, R11, R6 ;  /* 0x0000000b07077223 */ /* 0x000fc80000000006 */
[----:B-1----:R-:W-:-:S04]  /*1ad0*/  FFMA R12, R12, R16, R7 ;  /* 0x000000100c0c7223 */ /* 0x002fc80000000007 */
[----:B------:R-:W-:-:S04]  /*1ae0*/  FFMA R13, R13, R17, R12 ;  /* 0x000000110d0d7223 */ /* 0x000fc8000000000c */
[----:B------:R-:W-:-:S04]  /*1af0*/  FFMA R14, R14, R18, R13 ;  /* 0x000000120e0e7223 */ /* 0x000fc8000000000d */
[----:B------:R-:W-:-:S04]  /*1b00*/  FFMA R15, R15, R19, R14 ;  /* 0x000000130f0f7223 */ /* 0x000fc8000000000e */
[----:B--2---:R-:W-:-:S04]  /*1b10*/  FFMA R20, R20, R24, R15 ;  /* 0x0000001814147223 */ /* 0x004fc8000000000f */
[----:B------:R-:W-:-:S04]  /*1b20*/  FFMA R21, R21, R25, R20 ;  /* 0x0000001915157223 */ /* 0x000fc80000000014 */
[----:B------:R-:W-:-:S04]  /*1b30*/  FFMA R22, R22, R26, R21 ;  /* 0x0000001a16167223 */ /* 0x000fc80000000015 */
[----:B------:R-:W-:-:S04]  /*1b40*/  FFMA R23, R23, R27, R22 ;  /* 0x0000001b17177223 */ /* 0x000fc80000000016 */
[----:B0-----:R-:W-:-:S04]  /*1b50*/  FFMA R28, R28, R32, R23 ;  /* 0x000000201c1c7223 */ /* 0x001fc80000000017 */
[----:B------:R-:W-:-:S04]  /*1b60*/  FFMA R29, R29, R33, R28 ;  /* 0x000000211d1d7223 */ /* 0x000fc8000000001c */
[----:B------:R-:W-:-:S04]  /*1b70*/  FFMA R30, R30, R34, R29 ;  /* 0x000000221e1e7223 */ /* 0x000fc8000000001d */
[----:B------:R-:W-:Y:S01]  /*1b80*/  FFMA R31, R31, R35, R30 ;  /* 0x000000231f1f7223 */ /* 0x000fe2000000001e */
[----:B------:R-:W-:Y:S06]  /*1b90*/  @P3 BRA `(.L_x_15) ;  /* 0xfffffffc008c3947 */ /* 0x000fec000383ffff */
[----:B------:R-:W-:Y:S05]  /*1ba0*/  BSYNC.RECONVERGENT B1 ;  /* 0x0000000000017941 */ /* 0x000fea0003800200 */
.L_x_14:
[----:B------:R-:W-:-:S07]  /*1bb0*/  MOV R20, R59 ;  /* 0x0000003b00147202 */ /* 0x000fce0000000f00 */
.L_x_13:
[----:B------:R-:W-:Y:S01]  /*1bc0*/  ISETP.NE.AND P3, PT, R62, RZ, PT ;  /* 0x000000ff3e00720c */ /* 0x000fe20003f65270 */
[----:B------:R-:W-:-:S12]  /*1bd0*/  BSSY.RECONVERGENT B1, `(.L_x_16) ;  /* 0x000002e000017945 */ /* 0x000fd80003800200 */
[----:B------:R-:W-:Y:S05]  /*1be0*/  @!P3 BRA `(.L_x_17) ;  /* 0x0000000000b0b947 */ /* 0x000fea0003800000 */
[----:B------:R-:W-:Y:S01]  /*1bf0*/  BSSY.RECONVERGENT B2, `(.L_x_18) ;  /* 0x0000012000027945 */ /* 0x000fe20003800200 */
[----:B------:R-:W-:-:S03]  /*1c00*/  ISETP.NE.AND P3, PT, R61, RZ, PT ;  /* 0x000000ff3d00720c */ /* 0x000fc60003f65270 */
[----:B------:R-:W-:Y:S10]  /*1c10*/  @!P0 BRA `(.L_x_19) ;  /* 0x00000000003c8947 */ /* 0x000ff40003800000 */
[C---:B------:R-:W-:Y:S01]  /*1c20*/  LEA R21, R20.reuse, R43, 0x2 ;  /* 0x0000002b14157211 */ /* 0x040fe200078e10ff */
[C---:B------:R-:W-:Y:S01]  /*1c30*/  IMAD R22, R20.reuse, 0x4, R42 ;  /* 0x0000000414167824 */ /* 0x040fe200078e022a */
[----:B------:R-:W-:-:S03]  /*1c40*/  IADD3 R20, PT, PT, R20, 0x8, RZ ;  /* 0x0000000814147810 */ /* 0x000fc60007ffe0ff */
[----:B------:R-:W-:Y:S04]  /*1c50*/  LDS.128 R4, [R21] ;  /* 0x0000000015047984 */ /* 0x000fe80000000c00 */
[----:B------:R-:W0:Y:S04]  /*1c60*/  LDS.128 R8, [R22] ;  /* 0x0000000016087984 */ /* 0x000e280000000c00 */
[----:B------:R-:W-:Y:S04]  /*1c70*/  LDS.128 R12, [R21+0x10] ;  /* 0x00001000150c7984 */ /* 0x000fe80000000c00 */
[----:B------:R-:W1:Y:S01]  /*1c80*/  LDS.128 R16, [R22+0x10] ;  /* 0x0000100016107984 */ /* 0x000e620000000c00 */
[----:B0-----:R-:W-:-:S04]  /*1c90*/  FFMA R4, R4, R8, R31 ;  /* 0x0000000804047223 */ /* 0x001fc8000000001f */
[----:B------:R-:W-:-:S04]  /*1ca0*/  FFMA R5, R5, R9, R4 ;  /* 0x0000000905057223 */ /* 0x000fc80000000004 */
[----:B------:R-:W-:-:S04]  /*1cb0*/  FFMA R6, R6, R10, R5 ;  /* 0x0000000a06067223 */ /* 0x000fc80000000005 */
[----:B------:R-:W-:-:S04]  /*1cc0*/  FFMA R7, R7, R11, R6 ;  /* 0x0000000b07077223 */ /* 0x000fc80000000006 */
[----:B-1----:R-:W-:-:S04]  /*1cd0*/  FFMA R12, R12, R16, R7 ;  /* 0x000000100c0c7223 */ /* 0x002fc80000000007 */
[----:B------:R-:W-:-:S04]  /*1ce0*/  FFMA R13, R13, R17, R12 ;  /* 0x000000110d0d7223 */ /* 0x000fc8000000000c */
[----:B------:R-:W-:-:S04]  /*1cf0*/  FFMA R14, R14, R18, R13 ;  /* 0x000000120e0e7223 */ /* 0x000fc8000000000d */
[----:B------:R-:W-:-:S07]  /*1d00*/  FFMA R31, R15, R19, R14 ;  /* 0x000000130f1f7223 */ /* 0x000fce000000000e */
.L_x_19:
[----:B------:R-:W-:Y:S05]  /*1d10*/  BSYNC.RECONVERGENT B2 ;  /* 0x0000000000027941 */ /* 0x000fea0003800200 */
.L_x_18:
[----:B------:R-:W-:Y:S05]  /*1d20*/  @!P3 BRA `(.L_x_17) ;  /* 0x000000000060b947 */ /* 0x000fea0003800000 */
[----:B------:R-:W-:Y:S01]  /*1d30*/  BSSY.RECONVERGENT B2, `(.L_x_20) ;  /* 0x000000c000027945 */ /* 0x000fe20003800200 */
[----:B------:R-:W-:-:S03]  /*1d40*/  ISETP.NE.AND P3, PT, R58, RZ, PT ;  /* 0x000000ff3a00720c */ /* 0x000fc60003f65270 */
[----:B------:R-:W-:Y:S10]  /*1d50*/  @!P1 BRA `(.L_x_21) ;  /* 0x0000000000249947 */ /* 0x000ff40003800000 */
[C---:B------:R-:W-:Y:S02]  /*1d60*/  LEA R4, R20.reuse, R43, 0x2 ;  /* 0x0000002b14047211 */ /* 0x040fe400078e10ff */
[C---:B------:R-:W-:Y:S02]  /*1d70*/  LEA R8, R20.reuse, R42, 0x2 ;  /* 0x0000002a14087211 */ /* 0x040fe400078e10ff */
[----:B------:R-:W-:Y:S02]  /*1d80*/  IADD3 R20, PT, PT, R20, 0x4, RZ ;  /* 0x0000000414147810 */ /* 0x000fe40007ffe0ff */
[----:B------:R-:W-:Y:S04]  /*1d90*/  LDS.128 R4, [R4] ;  /* 0x0000000004047984 */ /* 0x000fe80000000c00 */
[----:B------:R-:W0:Y:S02]  /*1da0*/  LDS.128 R8, [R8] ;  /* 0x0000000008087984 */ /* 0x000e240000000c00 */
[----:B0-----:R-:W-:-:S04]  /*1db0*/  FFMA R12, R4, R8, R31 ;  /* 0x00000008040c7223 */ /* 0x001fc8000000001f */
[----:B------:R-:W-:-:S04]  /*1dc0*/  FFMA R5, R5, R9, R12 ;  /* 0x0000000905057223 */ /* 0x000fc8000000000c */
[----:B------:R-:W-:-:S04]  /*1dd0*/  FFMA R6, R6, R10, R5 ;  /* 0x0000000a06067223 */ /* 0x000fc80000000005 */
[----:B------:R-:W-:-:S07]  /*1de0*/  FFMA R31, R7, R11, R6 ;  /* 0x0000000b071f7223 */ /* 0x000fce0000000006 */
.L_x_21:
[----:B------:R-:W-:Y:S05]  /*1df0*/  BSYNC.RECONVERGENT B2 ;  /* 0x0000000000027941 */ /* 0x000fea0003800200 */
.L_x_20:
[----:B------:R-:W-:Y:S05]  /*1e00*/  @!P3 BRA `(.L_x_17) ;  /* 0x000000000028b947 */ /* 0x000fea0003800000 */
[C---:B------:R-:W-:Y:S02]  /*1e10*/  LEA R4, R20.reuse, R43, 0x2 ;  /* 0x0000002b14047211 */ /* 0x040fe400078e10ff */
[----:B------:R-:W-:Y:S02]  /*1e20*/  LEA R8, R20, R42, 0x2 ;  /* 0x0000002a14087211 */ /* 0x000fe400078e10ff */
[----:B------:R-:W-:Y:S02]  /*1e30*/  ISETP.NE.AND P3, PT, R58, 0x1, PT ;  /* 0x000000013a00780c */ /* 0x000fe40003f65270 */
[----:B------:R-:W-:Y:S04]  /*1e40*/  LDS.128 R4, [R4] ;  /* 0x0000000004047984 */ /* 0x000fe80000000c00 */
[----:B------:R-:W0:Y:S02]  /*1e50*/  LDS.128 R8, [R8] ;  /* 0x0000000008087984 */ /* 0x000e240000000c00 */
[----:B0-----:R-:W-:-:S05]  /*1e60*/  FFMA R31, R4, R8, R31 ;  /* 0x00000008041f7223 */ /* 0x001fca000000001f */
[----:B------:R-:W-:Y:S05]  /*1e70*/  @!P3 BRA `(.L_x_17) ;  /* 0x00000000000cb947 */ /* 0x000fea0003800000 */
[----:B------:R-:W-:Y:S01]  /*1e80*/  ISETP.NE.AND P3, PT, R58, 0x2, PT ;  /* 0x000000023a00780c */ /* 0x000fe20003f65270 */
[----:B------:R-:W-:-:S12]  /*1e90*/  FFMA R31, R5, R9, R31 ;  /* 0x00000009051f7223 */ /* 0x000fd8000000001f */
[----:B------:R-:W-:-:S07]  /*1ea0*/  @P3 FFMA R31, R6, R10, R31 ;  /* 0x0000000a061f3223 */ /* 0x000fce000000001f */
.L_x_17:
[----:B------:R-:W-:Y:S05]  /*1eb0*/  BSYNC.RECONVERGENT B1 ;  /* 0x0000000000017941 */ /* 0x000fea0003800200 */
.L_x_16:
[----:B------:R-:W0:Y:S01]  /*1ec0*/  LDCU UR6, c[0x0][0x3a8] ;  /* 0x00007500ff0677ac */ /* 0x000e220008000800 */
[----:B------:R-:W-:Y:S02]  /*1ed0*/  IADD3 R37, PT, PT, R37, 0x6000, RZ ;  /* 0x0000600025257810 */ /* 0x000fe40007ffe0ff */
[----:B------:R-:W-:Y:S02]  /*1ee0*/  IADD3 R41, PT, PT, R41, UR8, RZ ;  /* 0x0000000829297c10 */ /* 0x000fe4000fffe0ff */
[----:B------:R-:W-:Y:S02]  /*1ef0*/  LEA R36, R36, R37, 0x18 ;  /* 0x0000002524247211 */ /* 0x000fe400078ec0ff */
[----:B------:R-:W-:Y:S02]  /*1f00*/  ISETP.GE.AND P3, PT, R41, R40, PT ;  /* 0x000000282900720c */ /* 0x000fe40003f66270 */
[----:B------:R-:W-:-:S04]  /*1f10*/  LEA R39, R39, R36, 0x7 ;  /* 0x0000002427277211 */ /* 0x000fc800078e38ff */
[----:B------:R-:W-:Y:S01]  /*1f20*/  LEA R38, R38, R39, 0x2 ;  /* 0x0000002726267211 */ /* 0x000fe200078e10ff */
[----:B0-----:R-:W-:-:S05]  /*1f30*/  FMUL R31, R31, UR6 ;  /* 0x000000061f1f7c20 */ /* 0x001fca0008400000 */
[----:B------:R2:W-:Y:S01]  /*1f40*/  STS [R38], R31 ;  /* 0x0000001f26007388 */ /* 0x0005e20000000800 */
[----:B------:R-:W-:Y:S05]  /*1f50*/  @!P3 BRA `(.L_x_22) ;  /* 0xfffffff400f4b947 */ /* 0x000fea000383ffff */
.L_x_10:
[----:B------:R-:W-:Y:S05]  /*1f60*/  BSYNC.RECONVERGENT B0 ;  /* 0x0000000000007941 */ /* 0x000fea0003800200 */
.L_x_9:
[----:B------:R-:W-:Y:S01]  /*1f70*/  BAR.SYNC.DEFER_BLOCKING 0x0 ;  /* 0x0000000000007b1d */ /* 0x000fe20000010000 */
[----:B------:R-:W-:-:S05]  /*1f80*/  ISETP.GE.AND P3, PT, R0, UR5, PT ;  /* 0x0000000500007c0c */ /* 0x000fca000bf66270 */
[----:B------:R-:W-:Y:S08]  /*1f90*/  BSSY.RECONVERGENT B0, `(.L_x_23) ;  /* 0x00001b0000007945 */ /* 0x000ff00003800200 */
[----:B------:R-:W-:Y:S05]  /*1fa0*/  @P3 BRA `(.L_x_24) ;  /* 0x0000001800b83947 */ /* 0x000fea0003800000 */
[----:B------:R-:W-:Y:S01]  /*1fb0*/  LOP3.LUT R66, R66, 0x3, RZ, 0xc0, !PT ;  /* 0x0000000342427812 */ /* 0x000fe200078ec0ff */
[----:B------:R-:W-:Y:S01]  /*1fc0*/  IMAD.MOV.U32 R20, RZ, RZ, R63 ;  /* 0x000000ffff147224 */ /* 0x000fe200078e003f */
[----:B------:R-:W-:Y:S02]  /*1fd0*/  IADD3 R67, PT, PT, -R52, R2, RZ ;  /* 0x0000000234437210 */ /* 0x000fe40007ffe1ff */
[----:B------:R-:W-:Y:S02]  /*1fe0*/  MOV R68, R0 ;  /* 0x0000000000447202 */ /* 0x000fe40000000f00 */
[----:B------:R-:W-:-:S07]  /*1ff0*/  IADD3 R65, PT, PT, R2, -R66, RZ ;  /* 0x8000004202417210 */ /* 0x000fce0007ffe0ff */
.L_x_39:
[----:B------:R-:W4:Y:S01]  /*2000*/  S2UR UR7, SR_CgaCtaId ;  /* 0x00000000000779c3 */ /* 0x000f220000008800 */
[----:B------:R-:W-:Y:S01]  /*2010*/  UMOV UR6, 0x400 ;  /* 0x0000040000067882 */ /* 0x000fe20000000000 */
[----:B------:R-:W-:Y:S01]  /*2020*/  ISETP.GE.AND P4, PT, R2, 0x1, PT ;  /* 0x000000010200780c */ /* 0x000fe20003f86270 */
[----:B------:R-:W-:Y:S01]  /*2030*/  UIADD3 UR6, UPT, UPT, UR6, 0x6000, URZ ;  /* 0x0000600006067890 */ /* 0x000fe2000fffe0ff */
[----:B------:R-:W-:-:S03]  /*2040*/  MOV R63, 0xff7fffff ;  /* 0xff7fffff003f7802 */ /* 0x000fc60000000f00 */
[----:B----4-:R-:W-:-:S06]  /*2050*/  ULEA UR6, UR7, UR6, 0x18 ;  /* 0x0000000607067291 */ /* 0x010fcc000f8ec0ff */
[C---:B------:R-:W-:Y:S02]  /*2060*/  LEA R64, R68.reuse, UR6, 0x7 ;  /* 0x0000000644407c11 */ /* 0x040fe4000f8e38ff */
[----:B------:R-:W-:-:S04]  /*2070*/  IADD3 R68, PT, PT, R68, UR8, RZ ;  /* 0x0000000844447c10 */ /* 0x000fc8000fffe0ff */
[----:B------:R-:W-:Y:S01]  /*2080*/  ISETP.GE.AND P3, PT, R68, UR5, PT ;  /* 0x0000000544007c0c */ /* 0x000fe2000bf66270 */
[----:B01----:R-:W-:-:S12]  /*2090*/  @!P4 BRA `(.L_x_25) ;  /* 0x000000040004c947 */ /* 0x003fd80003800000 */
[----:B------:R-:W-:Y:S01]  /*20a0*/  ISETP.GE.U32.AND P4, PT, R55, 0xf, PT ;  /* 0x0000000f3700780c */ /* 0x000fe20003f86070 */
[----:B------:R-:W-:Y:S01]  /*20b0*/  HFMA2 R5, -RZ, RZ, 0, 0 ;  /* 0x00000000ff057431 */ /* 0x000fe200000001ff */
[----:B------:R-:W-:-:S11]  /*20c0*/  MOV R63, 0xff7fffff ;  /* 0xff7fffff003f7802 */ /* 0x000fd60000000f00 */
[----:B------:R-:W-:Y:S05]  /*20d0*/  @!P4 BRA `(.L_x_26) ;  /* 0x00000000004cc947 */ /* 0x000fea0003800000 */
[----:B------:R-:W-:Y:S02]  /*20e0*/  MOV R63, 0xff7fffff ;  /* 0xff7fffff003f7802 */ /* 0x000fe40000000f00 */
[----:B------:R-:W-:-:S07]  /*20f0*/  MOV R21, RZ ;  /* 0x000000ff00157202 */ /* 0x000fce0000000f00 */
.L_x_27:
[C---:B------:R-:W-:Y:S01]  /*2100*/  LEA R22, R21.reuse, R64, 0x2 ;  /* 0x0000004015167211 */ /* 0x040fe200078e10ff */
[----:B------:R-:W-:-:S04]  /*2110*/  VIADD R21, R21, 0x10 ;  /* 0x0000001015157836 */ /* 0x000fc80000000000 */
[----:B0-----:R-:W0:Y:S01]  /*2120*/  LDS.128 R4, [R22] ;  /* 0x0000000016047984 */ /* 0x001e220000000c00 */
[----:B------:R-:W-:-:S03]  /*2130*/  ISETP.NE.AND P4, PT, R21, R67, PT ;  /* 0x000000431500720c */ /* 0x000fc60003f85270 */
[----:B-1----:R-:W1:Y:S04]  /*2140*/  LDS.128 R8, [R22+0x10] ;  /* 0x0000100016087984 */ /* 0x002e680000000c00 */
[----:B------:R-:W4:Y:S04]  /*2150*/  LDS.128 R12, [R22+0x20] ;  /* 0x00002000160c7984 */ /* 0x000f280000000c00 */
[----:B------:R-:W5:Y:S01]  /*2160*/  LDS.128 R16, [R22+0x30] ;  /* 0x0000300016107984 */ /* 0x000f620000000c00 */
[----:B0-----:R-:W-:-:S04]  /*2170*/  FMNMX3 R4, R63, R4, R5, !PT ;  /* 0x000000043f047276 */ /* 0x001fc80007800005 */
[----:B------:R-:W-:-:S04]  /*2180*/  FMNMX3 R4, R4, R6, R7, !PT ;  /* 0x0000000604047276 */ /* 0x000fc80007800007 */
[----:B-1----:R-:W-:-:S04]  /*2190*/  FMNMX3 R4, R4, R8, R9, !PT ;  /* 0x0000000804047276 */ /* 0x002fc80007800009 */
[----:B------:R-:W-:-:S04]  /*21a0*/  FMNMX3 R4, R4, R10, R11, !PT ;  /* 0x0000000a04047276 */ /* 0x000fc8000780000b */
[----:B----4-:R-:W-:-:S04]  /*21b0*/  FMNMX3 R4, R4, R12, R13, !PT ;  /* 0x0000000c04047276 */ /* 0x010fc8000780000d */
[----:B------:R-:W-:-:S04]  /*21c0*/  FMNMX3 R4, R4, R14, R15, !PT ;  /* 0x0000000e04047276 */ /* 0x000fc8000780000f */
[----:B-----5:R-:W-:-:S04]  /*21d0*/  FMNMX3 R4, R4, R16, R17, !PT ;  /* 0x0000001004047276 */ /* 0x020fc80007800011 */
[----:B------:R-:W-:Y:S01]  /*21e0*/  FMNMX3 R63, R4, R18, R19, !PT ;  /* 0x00000012043f7276 */ /* 0x000fe20007800013 */
[----:B------:R-:W-:Y:S06]  /*21f0*/  @P4 BRA `(.L_x_27) ;  /* 0xfffffffc00c04947 */ /* 0x000fec000383ffff */
[----:B------:R-:W-:-:S07]  /*2200*/  MOV R5, R67 ;  /* 0x0000004300057202 */ /* 0x000fce0000000f00 */
.L_x_26:
[----:B------:R-:W-:-:S13]  /*2210*/  ISETP.NE.AND P4, PT, R52, RZ, PT ;  /* 0x000000ff3400720c */ /* 0x000fda0003f85270 */
[----:B------:R-:W-:Y:S05]  /*2220*/  @!P4 BRA `(.L_x_25) ;  /* 0x0000000000a0c947 */ /* 0x000fea0003800000 */
[----:B------:R-:W-:Y:S02]  /*2230*/  ISETP.GE.U32.AND P4, PT, R54, 0x7, PT ;  /* 0x000000073600780c */ /* 0x000fe40003f86070 */
[----:B------:R-:W-:-:S11]  /*2240*/  ISETP.NE.AND P5, PT, R3, RZ, PT ;  /* 0x000000ff0300720c */ /* 0x000fd60003fa5270 */
[----:B------:R-:W-:Y:S05]  /*2250*/  @!P4 BRA `(.L_x_28) ;  /* 0x000000000038c947 */ /* 0x000fea0003800000 */
[C---:B0-----:R-:W-:Y:S02]  /*2260*/  LEA R4, R5.reuse, R64, 0x2 ;  /* 0x0000004005047211 */ /* 0x041fe400078e10ff */
[----:B------:R-:W-:-:S03]  /*2270*/  IADD3 R5, PT, PT, R5, 0x8, RZ ;  /* 0x0000000805057810 */ /* 0x000fc60007ffe0ff */
[----:B------:R-:W-:Y:S04]  /*2280*/  LDS R6, [R4] ;  /* 0x0000000004067984 */ /* 0x000fe80000000800 */
[----:B------:R-:W0:Y:S04]  /*2290*/  LDS R7, [R4+0x4] ;  /* 0x0000040004077984 */ /* 0x000e280000000800 */
[----:B------:R-:W-:Y:S04]  /*22a0*/  LDS R9, [R4+0x8] ;  /* 0x0000080004097984 */ /* 0x000fe80000000800 */
[----:B------:R-:W4:Y:S04]  /*22b0*/  LDS R8, [R4+0xc] ;  /* 0x00000c0004087984 */ /* 0x000f280000000800 */
[----:B------:R-:W-:Y:S04]  /*22c0*/  LDS R11, [R4+0x10] ;  /* 0x00001000040b7984 */ /* 0x000fe80000000800 */
[----:B-1----:R-:W1:Y:S04]  /*22d0*/  LDS R10, [R4+0x14] ;  /* 0x00001400040a7984 */ /* 0x002e680000000800 */
[----:B------:R-:W-:Y:S04]  /*22e0*/  LDS R13, [R4+0x18] ;  /* 0x00001800040d7984 */ /* 0x000fe80000000800 */
[----:B------:R-:W5:Y:S01]  /*22f0*/  LDS R12, [R4+0x1c] ;  /* 0x00001c00040c7984 */ /* 0x000f620000000800 */
[----:B0-----:R-:W-:-:S04]  /*2300*/  FMNMX3 R6, R63, R6, R7, !PT ;  /* 0x000000063f067276 */ /* 0x001fc80007800007 */
[----:B----4-:R-:W-:-:S04]  /*2310*/  FMNMX3 R6, R6, R9, R8, !PT ;  /* 0x0000000906067276 */ /* 0x010fc80007800008 */
[----:B-1----:R-:W-:-:S04]  /*2320*/  FMNMX3 R6, R6, R11, R10, !PT ;  /* 0x0000000b06067276 */ /* 0x002fc8000780000a */
[----:B-----5:R-:W-:-:S07]  /*2330*/  FMNMX3 R63, R6, R13, R12, !PT ;  /* 0x0000000d063f7276 */ /* 0x020fce000780000c */
.L_x_28:
        /* <DEDUP_REMOVED lines=9> */
[----:B------:R-:W4:Y:S01]  /*23d0*/  LDS R8, [R4+0xc] ;  /* 0x00000c0004087984 */ /* 0x000f220000000800 */
[----:B0-----:R-:W-:-:S04]  /*23e0*/  FMNMX3 R6, R63, R6, R7, !PT ;  /* 0x000000063f067276 */ /* 0x001fc80007800007 */
[----:B----4-:R-:W-:-:S07]  /*23f0*/  FMNMX3 R63, R6, R9, R8, !PT ;  /* 0x00000009063f7276 */ /* 0x010fce0007800008 */
.L_x_29:
[----:B------:R-:W-:Y:S05]  /*2400*/  @!P5 BRA `(.L_x_25) ;  /* 0x000000000028d947 */ /* 0x000fea0003800000 */
[----:B------:R-:W-:Y:S02]  /*2410*/  LEA R5, R5, R64, 0x2 ;  /* 0x0000004005057211 */ /* 0x000fe400078e10ff */
[----:B------:R-:W-:-:S03]  /*2420*/  ISETP.NE.AND P4, PT, R66, 0x1, PT ;  /* 0x000000014200780c */ /* 0x000fc60003f85270 */
[----:B0-----:R-:W0:Y:S02]  /*2430*/  LDS R4, [R5] ;  /* 0x0000000005047984 */ /* 0x001e240000000800 */
[----:B0-----:R-:W-:-:S08]  /*2440*/  FMNMX R63, R63, R4, !PT ;  /* 0x000000043f3f7209 */ /* 0x001fd00007800000 */
[----:B------:R-:W-:Y:S05]  /*2450*/  @!P4 BRA `(.L_x_25) ;  /* 0x000000000014c947 */ /* 0x000fea0003800000 */
[----:B------:R-:W-:Y:S01]  /*2460*/  ISETP.NE.AND P4, PT, R66, 0x2, PT ;  /* 0x000000024200780c */ /* 0x000fe20003f85270 */
[----:B------:R-:W0:-:S12]  /*2470*/  LDS R4, [R5+0x4] ;  /* 0x0000040005047984 */ /* 0x000e180000000800 */
[----:B------:R-:W4:Y:S01]  /*2480*/  @P4 LDS R6, [R5+0x8] ;  /* 0x0000080005064984 */ /* 0x000f220000000800 */
[----:B0-----:R-:W-:-:S04]  /*2490*/  FMNMX R63, R63, R4, !PT ;  /* 0x000000043f3f7209 */ /* 0x001fc80007800000 */
[----:B----4-:R-:W-:-:S07]  /*24a0*/  @P4 FMNMX R63, R63, R6, !PT ;  /* 0x000000063f3f4209 */ /* 0x010fce0007800000 */
.L_x_25:
[----:B------:R-:W-:Y:S01]  /*24b0*/  ISETP.GE.AND P4, PT, R2, 0x1, PT ;  /* 0x000000010200780c */ /* 0x000fe20003f86270 */
[----:B------:R-:W-:Y:S01]  /*24c0*/  HFMA2 R70, -RZ, RZ, 0, 0 ;  /* 0x00000000ff467431 */ /* 0x000fe200000001ff */
[----:B------:R-:W-:-:S11]  /*24d0*/  FMNMX R63, R63, R20, !PT ;  /* 0x000000143f3f7209 */ /* 0x000fd60007800000 */
[----:B------:R-:W-:Y:S05]  /*24e0*/  @!P4 BRA `(.L_x_30) ;  /* 0x0000000400a8c947 */ /* 0x000fea0003800000 */
[----:B------:R-:W-:Y:S02]  /*24f0*/  ISETP.GE.U32.AND P4, PT, R55, 0x3, PT ;  /* 0x000000033700780c */ /* 0x000fe40003f86070 */
[----:B------:R-:W-:Y:S02]  /*2500*/  MOV R70, RZ ;  /* 0x000000ff00467202 */ /* 0x000fe40000000f00 */
[----:B------:R-:W-:-:S09]  /*2510*/  MOV R5, RZ ;  /* 0x000000ff00057202 */ /* 0x000fd20000000f00 */
[----:B------:R-:W-:Y:S05]  /*2520*/  @!P4 BRA `(.L_x_31) ;  /* 0x0000000000e4c947 */ /* 0x000fea0003800000 */
[----:B------:R-:W-:Y:S01]  /*2530*/  MOV R70, RZ ;  /* 0x000000ff00467202 */ /* 0x000fe20000000f00 */
[----:B0-----:R-:W-:-:S07]  /*2540*/  IMAD.MOV.U32 R4, RZ, RZ, RZ ;  /* 0x000000ffff047224 */ /* 0x001fce00078e00ff */
.L_x_32:
[C---:B0-----:R-:W-:Y:S01]  /*2550*/  LEA R5, R4.reuse, R64, 0x2 ;  /* 0x0000004004057211 */ /* 0x041fe200078e10ff */
[----:B------:R-:W-:Y:S01]  /*2560*/  HFMA2 R15, -RZ, RZ, 0.96630859375, -0.0022525787353515625 ;  /* 0x3bbb989dff0f7431 */ /* 0x000fe200000001ff */
[----:B------:R-:W-:Y:S02]  /*2570*/  MOV R17, 0x437c0000 ;  /* 0x437c000000117802 */ /* 0x000fe40000000f00 */
[----:B------:R-:W-:Y:S01]  /*2580*/  IADD3 R4, PT, PT, R4, 0x4, RZ ;  /* 0x0000000404047810 */ /* 0x000fe20007ffe0ff */
[----:B------:R-:W0:Y:S03]  /*2590*/  LDS R8, [R5+0x4] ;  /* 0x0000040005087984 */ /* 0x000e260000000800 */
[----:B------:R-:W-:Y:S01]  /*25a0*/  ISETP.NE.AND P4, PT, R4, R65, PT ;  /* 0x000000410400720c */ /* 0x000fe20003f85270 */
[----:B-1----:R-:W1:Y:S04]  /*25b0*/  LDS R14, [R5+0xc] ;  /* 0x00000c00050e7984 */ /* 0x002e680000000800 */
[----:B------:R-:W4:Y:S04]  /*25c0*/  LDS R6, [R5] ;  /* 0x0000000005067984 */ /* 0x000f280000000800 */
[----:B------:R-:W5:Y:S01]  /*25d0*/  LDS R12, [R5+0x8] ;  /* 0x00000800050c7984 */ /* 0x000f620000000800 */
[C---:B0-----:R-:W-:Y:S01]  /*25e0*/  FADD R8, -R63.reuse, R8 ;  /* 0x000000083f087221 */ /* 0x041fe20000000100 */
[----:B-1----:R-:W-:-:S03]  /*25f0*/  FADD R14, -R63, R14 ;  /* 0x0000000e3f0e7221 */ /* 0x002fc60000000100 */
[-C--:B------:R-:W-:Y:S01]  /*2600*/  FFMA.SAT R10, R8, R15.reuse, 0.5 ;  /* 0x3f000000080a7423 */ /* 0x080fe2000000200f */
[C---:B----4-:R-:W-:Y:S01]  /*2610*/  FADD R6, -R63.reuse, R6 ;  /* 0x000000063f067221 */ /* 0x050fe20000000100 */
[----:B------:R-:W-:Y:S02]  /*2620*/  FFMA.SAT R16, R14, R15, 0.5 ;  /* 0x3f0000000e107423 */ /* 0x000fe4000000200f */
[----:B------:R-:W-:Y:S01]  /*2630*/  FFMA.RM R10, R10, R17, 12582913 ;  /* 0x4b4000010a0a7423 */ /* 0x000fe20000004011 */
[----:B-----5:R-:W-:Y:S01]  /*2640*/  FADD R12, -R63, R12 ;  /* 0x0000000c3f0c7221 */ /* 0x020fe20000000100 */
[----:B------:R-:W-:Y:S01]  /*2650*/  FFMA.SAT R7, R6, R15, 0.5 ;  /* 0x3f00000006077423 */ /* 0x000fe2000000200f */
[----:B------:R-:W-:Y:S01]  /*2660*/  FFMA.RM R16, R16, R17, 12582913 ;  /* 0x4b40000110107423 */ /* 0x000fe20000004011 */
[----:B------:R-:W-:Y:S01]  /*2670*/  FADD R11, R10, -12583039 ;  /* 0xcb40007f0a0b7421 */ /* 0x000fe20000000000 */
[----:B------:R-:W-:Y:S01]  /*2680*/  FFMA.SAT R13, R12, R15, 0.5 ;  /* 0x3f0000000c0d7423 */ /* 0x000fe2000000200f */
[-C--:B------:R-:W-:Y:S01]  /*2690*/  FFMA.RM R7, R7, R17.reuse, 12582913 ;  /* 0x4b40000107077423 */ /* 0x080fe20000004011 */
[----:B------:R-:W-:Y:S01]  /*26a0*/  SHF.L.U32 R10, R10, 0x17, RZ ;  /* 0x000000170a0a7819 */ /* 0x000fe200000006ff */
[----:B------:R-:W-:Y:S01]  /*26b0*/  FFMA R11, R8, 1.4426950216293334961, -R11 ;  /* 0x3fb8aa3b080b7823 */ /* 0x000fe2000000080b */
[----:B------:R-:W-:Y:S01]  /*26c0*/  FFMA.RM R13, R13, R17, 12582913 ;  /* 0x4b4000010d0d7423 */ /* 0x000fe20000004011 */
[----:B------:R-:W-:Y:S01]  /*26d0*/  FADD R17, R16, -12583039 ;  /* 0xcb40007f10117421 */ /* 0x000fe20000000000 */
[----:B------:R-:W-:Y:S01]  /*26e0*/  FADD R9, R7, -12583039 ;  /* 0xcb40007f07097421 */ /* 0x000fe20000000000 */
[----:B------:R-:W-:Y:S01]  /*26f0*/  FFMA R11, R8, 1.925963033500011079e-08, R11 ;  /* 0x32a57060080b7823 */ /* 0x000fe2000000000b */
[----:B------:R-:W-:Y:S01]  /*2700*/  FADD R15, R13, -12583039 ;  /* 0xcb40007f0d0f7421 */ /* 0x000fe20000000000 */
[----:B------:R-:W-:Y:S01]  /*2710*/  FFMA R17, R14, 1.4426950216293334961, -R17 ;  /* 0x3fb8aa3b0e117823 */ /* 0x000fe20000000811 */
[----:B------:R-:W-:Y:S01]  /*2720*/  FFMA R9, R6, 1.4426950216293334961, -R9 ;  /* 0x3fb8aa3b06097823 */ /* 0x000fe20000000809 */
[----:B------:R-:W-:Y:S01]  /*2730*/  SHF.L.U32 R7, R7, 0x17, RZ ;  /* 0x0000001707077819 */ /* 0x000fe200000006ff */
[----:B------:R-:W-:Y:S01]  /*2740*/  FFMA R15, R12, 1.4426950216293334961, -R15 ;  /* 0x3fb8aa3b0c0f7823 */ /* 0x000fe2000000080f */
[----:B------:R-:W-:Y:S01]  /*2750*/  FFMA R17, R14, 1.925963033500011079e-08, R17 ;  /* 0x32a570600e117823 */ /* 0x000fe20000000011 */
[----:B------:R-:W-:Y:S01]  /*2760*/  FFMA R9, R6, 1.925963033500011079e-08, R9 ;  /* 0x32a5706006097823 */ /* 0x000fe20000000009 */
[----:B------:R-:W0:Y:S01]  /*2770*/  MUFU.EX2 R11, R11 ;  /* 0x0000000b000b7308 */ /* 0x000e220000000800 */
[----:B------:R-:W-:Y:S01]  /*2780*/  FFMA R15, R12, 1.925963033500011079e-08, R15 ;  /* 0x32a570600c0f7823 */ /* 0x000fe2000000000f */
[----:B------:R-:W-:-:S02]  /*2790*/  SHF.L.U32 R13, R13, 0x17, RZ ;  /* 0x000000170d0d7819 */ /* 0x000fc400000006ff */
[----:B------:R-:W-:-:S04]  /*27a0*/  SHF.L.U32 R16, R16, 0x17, RZ ;  /* 0x0000001710107819 */ /* 0x000fc800000006ff */
[----:B------:R-:W1:Y:S08]  /*27b0*/  MUFU.EX2 R6, R9 ;  /* 0x0000000900067308 */ /* 0x000e700000000800 */
[----:B------:R-:W4:Y:S01]  /*27c0*/  MUFU.EX2 R8, R15 ;  /* 0x0000000f00087308 */ /* 0x000f220000000800 */
[----:B0-----:R-:W-:-:S05]  /*27d0*/  FMUL R10, R10, R11 ;  /* 0x0000000b0a0a7220 */ /* 0x001fca0000400000 */
[----:B------:R0:W-:Y:S02]  /*27e0*/  STS [R5+0x4], R10 ;  /* 0x0000040a05007388 */ /* 0x0001e40000000800 */
[----:B------:R-:W5:Y:S01]  /*27f0*/  MUFU.EX2 R17, R17 ;  /* 0x0000001100117308 */ /* 0x000f620000000800 */
[----:B-1----:R-:W-:-:S04]  /*2800*/  FMUL R6, R7, R6 ;  /* 0x0000000607067220 */ /* 0x002fc80000400000 */
[----:B------:R-:W-:Y:S01]  /*2810*/  FADD R70, R6, R70 ;  /* 0x0000004606467221 */ /* 0x000fe20000000000 */
[----:B------:R0:W-:Y:S01]  /*2820*/  STS [R5], R6 ;  /* 0x0000000605007388 */ /* 0x0001e20000000800 */
[----:B----4-:R-:W-:Y:S02]  /*2830*/  FMUL R8, R13, R8 ;  /* 0x000000080d087220 */ /* 0x010fe40000400000 */
[----:B------:R-:W-:-:S03]  /*2840*/  FADD R70, R70, R10 ;  /* 0x0000000a46467221 */ /* 0x000fc60000000000 */
[----:B------:R0:W-:Y:S01]  /*2850*/  STS [R5+0x8], R8 ;  /* 0x0000080805007388 */ /* 0x0001e20000000800 */
[----:B------:R-:W-:Y:S01]  /*2860*/  FADD R70, R70, R8 ;  /* 0x0000000846467221 */ /* 0x000fe20000000000 */
[----:B-----5:R-:W-:-:S04]  /*2870*/  FMUL R16, R16, R17 ;  /* 0x0000001110107220 */ /* 0x020fc80000400000 */
[----:B------:R-:W-:Y:S01]  /*2880*/  FADD R70, R70, R16 ;  /* 0x0000001046467221 */ /* 0x000fe20000000000 */
[----:B------:R0:W-:Y:S01]  /*2890*/  STS [R5+0xc], R16 ;  /* 0x00000c1005007388 */ /* 0x0001e20000000800 */
[----:B------:R-:W-:Y:S05]  /*28a0*/  @P4 BRA `(.L_x_32) ;  /* 0xfffffffc00284947 */ /* 0x000fea000383ffff */
[----:B0-----:R-:W-:-:S07]  /*28b0*/  MOV R5, R65 ;  /* 0x0000004100057202 */ /* 0x001fce0000000f00 */
.L_x_31:
[----:B------:R-:W-:-:S13]  /*28c0*/  ISETP.NE.AND P4, PT, R66, RZ, PT ;  /* 0x000000ff4200720c */ /* 0x000fda0003f85270 */
[----:B------:R-:W-:Y:S05]  /*28d0*/  @!P4 BRA `(.L_x_30) ;  /* 0x0000000000acc947 */ /* 0x000fea0003800000 */
[----:B------:R-:W-:Y:S01]  /*28e0*/  LEA R6, R5, R64, 0x2 ;  /* 0x0000004005067211 */ /* 0x000fe200078e10ff */
[----:B------:R-:W-:Y:S02]  /*28f0*/  HFMA2 R8, -RZ, RZ, 3.7421875, 0 ;  /* 0x437c0000ff087431 */ /* 0x000fe400000001ff */
[----:B------:R-:W-:Y:S01]  /*2900*/  IMAD.MOV.U32 R9, RZ, RZ, 0x3bbb989d ;  /* 0x3bbb989dff097424 */ /* 0x000fe200078e00ff */
[----:B------:R-:W-:Y:S01]  /*2910*/  ISETP.NE.AND P4, PT, R66, 0x1, PT ;  /* 0x000000014200780c */ /* 0x000fe20003f85270 */
[----:B0-----:R-:W0:Y:S02]  /*2920*/  LDS R4, [R6] ;  /* 0x0000000006047984 */ /* 0x001e240000000800 */
[----:B0-----:R-:W-:-:S04]  /*2930*/  FADD R4, -R63, R4 ;  /* 0x000000043f047221 */ /* 0x001fc80000000100 */
[----:B------:R-:W-:-:S04]  /*2940*/  FFMA.SAT R5, R4, R9, 0.5 ;  /* 0x3f00000004057423 */ /* 0x000fc80000002009 */
[----:B------:R-:W-:-:S04]  /*2950*/  FFMA.RM R5, R5, R8, 12582913 ;  /* 0x4b40000105057423 */ /* 0x000fc80000004008 */
[C---:B------:R-:W-:Y:S01]  /*2960*/  FADD R7, R5.reuse, -12583039 ;  /* 0xcb40007f05077421 */ /* 0x040fe20000000000 */
[----:B------:R-:W-:-:S03]  /*2970*/  SHF.L.U32 R5, R5, 0x17, RZ ;  /* 0x0000001705057819 */ /* 0x000fc600000006ff */
[----:B------:R-:W-:-:S04]  /*2980*/  FFMA R7, R4, 1.4426950216293334961, -R7 ;  /* 0x3fb8aa3b04077823 */ /* 0x000fc80000000807 */
[----:B------:R-:W-:-:S04]  /*2990*/  FFMA R7, R4, 1.925963033500011079e-08, R7 ;  /* 0x32a5706004077823 */ /* 0x000fc80000000007 */
[----:B------:R-:W0:Y:S02]  /*29a0*/  MUFU.EX2 R4, R7 ;  /* 0x0000000700047308 */ /* 0x000e240000000800 */
[----:B0-----:R-:W-:-:S04]  /*29b0*/  FMUL R5, R5, R4 ;  /* 0x0000000405057220 */ /* 0x001fc80000400000 */
[----:B------:R-:W-:Y:S01]  /*29c0*/  FADD R70, R70, R5 ;  /* 0x0000000546467221 */ /* 0x000fe20000000000 */
[----:B------:R4:W-:Y:S01]  /*29d0*/  STS [R6], R5 ;  /* 0x0000000506007388 */ /* 0x0009e20000000800 */
[----:B------:R-:W-:Y:S05]  /*29e0*/  @!P4 BRA `(.L_x_30) ;  /* 0x000000000068c947 */ /* 0x000fea0003800000 */
[----:B------:R-:W0:Y:S01]  /*29f0*/  LDS R4, [R6+0x4] ;  /* 0x0000040006047984 */ /* 0x000e220000000800 */
[----:B------:R-:W-:Y:S01]  /*2a00*/  ISETP.NE.AND P4, PT, R66, 0x2, PT ;  /* 0x000000024200780c */ /* 0x000fe20003f85270 */
[----:B0-----:R-:W-:-:S04]  /*2a10*/  FADD R4, -R63, R4 ;  /* 0x000000043f047221 */ /* 0x001fc80000000100 */
[----:B----4-:R-:W-:-:S04]  /*2a20*/  FFMA.SAT R5, R4, R9, 0.5 ;  /* 0x3f00000004057423 */ /* 0x010fc80000002009 */
        /* <DEDUP_REMOVED lines=8> */
[----:B------:R0:W-:Y:S01]  /*2ab0*/  STS [R6+0x4], R5 ;  /* 0x0000040506007388 */ /* 0x0001e20000000800 */
[----:B------:R-:W-:Y:S05]  /*2ac0*/  @!P4 BRA `(.L_x_30) ;  /* 0x000000000030c947 */ /* 0x000fea0003800000 */
[----:B------:R-:W4:Y:S02]  /*2ad0*/  LDS R4, [R6+0x8] ;  /* 0x0000080006047984 */ /* 0x000f240000000800 */
[----:B----4-:R-:W-:-:S04]  /*2ae0*/  FADD R4, -R63, R4 ;  /* 0x000000043f047221 */ /* 0x010fc80000000100 */
[----:B0-----:R-:W-:-:S04]  /*2af0*/  FFMA.SAT R5, R4, R9, 0.5 ;  /* 0x3f00000004057423 */ /* 0x001fc80000002009 */
        /* <DEDUP_REMOVED lines=8> */
[----:B------:R0:W-:Y:S06]  /*2b80*/  STS [R6+0x8], R5 ;  /* 0x0000080506007388 */ /* 0x0001ec0000000800 */
.L_x_30:
[----:B-12---:R-:W2:Y:S04]  /*2b90*/  LDL.128 R28, [R1+0xf0] ;  /* 0x0000f000011c7983 */ /* 0x006ea80000100c00 */
[----:B------:R-:W5:Y:S04]  /*2ba0*/  LDL.128 R32, [R1] ;  /* 0x0000000001207983 */ /* 0x000f680000100c00 */
[----:B------:R-:W3:Y:S04]  /*2bb0*/  LDL.128 R44, [R1+0x10] ;  /* 0x00001000012c7983 */ /* 0x000ee80000100c00 */
[----:B------:R-:W3:Y:S01]  /*2bc0*/  LDL.128 R40, [R1+0x20] ;  /* 0x0000200001287983 */ /* 0x000ee20000100c00 */
[----:B0---4-:R-:W-:Y:S01]  /*2bd0*/  MOV R5, 0x3bbb989d ;  /* 0x3bbb989d00057802 */ /* 0x011fe20000000f00 */
[----:B------:R-:W-:Y:S01]  /*2be0*/  FADD R4, -R63, R20 ;  /* 0x000000143f047221 */ /* 0x000fe20000000100 */
[----:B------:R-:W-:Y:S01]  /*2bf0*/  MOV R12, 0x437c0000 ;  /* 0x437c0000000c7802 */ /* 0x000fe20000000f00 */
[----:B------:R-:W4:Y:S02]  /*2c00*/  LDL.128 R36, [R1+0x30] ;  /* 0x0000300001247983 */ /* 0x000f240000100c00 */
[----:B------:R-:W-:-:S02]  /*2c10*/  FFMA.SAT R5, R4, R5, 0.5 ;  /* 0x3f00000004057423 */ /* 0x000fc40000002005 */
[----:B------:R-:W4:Y:S02]  /*2c20*/  LDL.128 R8, [R1+0x50] ;  /* 0x0000500001087983 */ /* 0x000f240000100c00 */
[----:B------:R-:W-:Y:S02]  /*2c30*/  FFMA.RM R12, R5, R12, 12582913 ;  /* 0x4b400001050c7423 */ /* 0x000fe4000000400c */
[----:B------:R-:W4:Y:S02]  /*2c40*/  LDL.128 R16, [R1+0x70] ;  /* 0x0000700001107983 */ /* 0x000f240000100c00 */
[----:B------:R-:W-:Y:S02]  /*2c50*/  FADD R5, R12, -12583039 ;  /* 0xcb40007f0c057421 */ /* 0x000fe40000000000 */
[----:B------:R-:W4:Y:S02]  /*2c60*/  LDL.128 R24, [R1+0x90] ;  /* 0x0000900001187983 */ /* 0x000f240000100c00 */
[----:B------:R-:W-:-:S02]  /*2c70*/  FFMA R5, R4, 1.4426950216293334961, -R5 ;  /* 0x3fb8aa3b04057823 */ /* 0x000fc40000000805 */
[----:B------:R-:W4:Y:S02]  /*2c80*/  LDL.128 R20, [R1+0x80] ;  /* 0x0000800001147983 */ /* 0x000f240000100c00 */
[----:B------:R-:W-:Y:S01]  /*2c90*/  FFMA R48, R4, 1.925963033500011079e-08, R5 ;  /* 0x32a5706004307823 */ /* 0x000fe20000000005 */
[----:B------:R-:W-:Y:S01]  /*2ca0*/  SHF.L.U32 R69, R12, 0x17, RZ ;  /* 0x000000170c457819 */ /* 0x000fe200000006ff */
[----:B------:R-:W4:Y:S04]  /*2cb0*/  LDL.128 R4, [R1+0x40] ;  /* 0x0000400001047983 */ /* 0x000f280000100c00 */
[----:B------:R-:W0:Y:S01]  /*2cc0*/  MUFU.EX2 R48, R48 ;  /* 0x0000003000307308 */ /* 0x000e220000000800 */
[----:B------:R-:W4:Y:S01]  /*2cd0*/  LDL.128 R12, [R1+0x60] ;  /* 0x00006000010c7983 */ /* 0x000f220000100c00 */
[----:B0-----:R-:W-:-:S04]  /*2ce0*/  FMUL R69, R69, R48 ;  /* 0x0000003045457220 */ /* 0x001fc80000400000 */
[C---:B--2---:R-:W-:Y:S01]  /*2cf0*/  FMUL R28, R69.reuse, R28 ;  /* 0x0000001c451c7220 */ /* 0x044fe20000400000 */
[C---:B------:R-:W-:Y:S01]  /*2d00*/  FMUL R29, R69.reuse, R29 ;  /* 0x0000001d451d7220 */ /* 0x040fe20000400000 */
[C---:B------:R-:W-:Y:S01]  /*2d10*/  FMUL R30, R69.reuse, R30 ;  /* 0x0000001e451e7220 */ /* 0x040fe20000400000 */
[C---:B------:R-:W-:Y:S01]  /*2d20*/  FMUL R31, R69.reuse, R31 ;  /* 0x0000001f451f7220 */ /* 0x040fe20000400000 */
[C---:B-----5:R-:W-:Y:S01]  /*2d30*/  FMUL R32, R69.reuse, R32 ;  /* 0x0000002045207220 */ /* 0x060fe20000400000 */
[C---:B------:R-:W-:Y:S01]  /*2d40*/  FMUL R33, R69.reuse, R33 ;  /* 0x0000002145217220 */ /* 0x040fe20000400000 */
[C---:B------:R-:W-:Y:S01]  /*2d50*/  FMUL R34, R69.reuse, R34 ;  /* 0x0000002245227220 */ /* 0x040fe20000400000 */
[C---:B------:R-:W-:Y:S01]  /*2d60*/  FMUL R35, R69.reuse, R35 ;  /* 0x0000002345237220 */ /* 0x040fe20000400000 */
[C---:B---3--:R-:W-:Y:S01]  /*2d70*/  FMUL R44, R69.reuse, R44 ;  /* 0x0000002c452c7220 */ /* 0x048fe20000400000 */
[C---:B------:R-:W-:Y:S01]  /*2d80*/  FMUL R45, R69.reuse, R45 ;  /* 0x0000002d452d7220 */ /* 0x040fe20000400000 */
[C---:B------:R-:W-:Y:S01]  /*2d90*/  FMUL R46, R69.reuse, R46 ;  /* 0x0000002e452e7220 */ /* 0x040fe20000400000 */
[C---:B------:R-:W-:Y:S01]  /*2da0*/  FMUL R47, R69.reuse, R47 ;  /* 0x0000002f452f7220 */ /* 0x040fe20000400000 */
[C---:B------:R-:W-:Y:S01]  /*2db0*/  FMUL R48, R69.reuse, R40 ;  /* 0x0000002845307220 */ /* 0x040fe20000400000 */
[C---:B------:R-:W-:Y:S01]  /*2dc0*/  FMUL R49, R69.reuse, R41 ;  /* 0x0000002945317220 */ /* 0x040fe20000400000 */
[C---:B------:R-:W-:Y:S01]  /*2dd0*/  FMUL R50, R69.reuse, R42 ;  /* 0x0000002a45327220 */ /* 0x040fe20000400000 */
[C---:B------:R-:W-:Y:S01]  /*2de0*/  FMUL R51, R69.reuse, R43 ;  /* 0x0000002b45337220 */ /* 0x040fe20000400000 */
[----:B------:R0:W-:Y:S04]  /*2df0*/  STL.128 [R1+0xf0], R28 ;  /* 0x0000f01c01007387 */ /* 0x0001e80000100c00 */
[----:B------:R1:W-:Y:S04]  /*2e00*/  STL.128 [R1], R32 ;  /* 0x0000002001007387 */ /* 0x0003e80000100c00 */
[----:B------:R2:W-:Y:S04]  /*2e10*/  STL.128 [R1+0x10], R44 ;  /* 0x0000102c01007387 */ /* 0x0005e80000100c00 */
[----:B------:R3:W-:Y:S04]  /*2e20*/  STL.128 [R1+0x20], R48 ;  /* 0x0000203001007387 */ /* 0x0007e80000100c00 */
[----:B0-----:R-:W5:Y:S04]  /*2e30*/  LDL.128 R28, [R1+0xa0] ;  /* 0x0000a000011c7983 */ /* 0x001f680000100c00 */
[----:B-1----:R-:W5:Y:S04]  /*2e40*/  LDL.128 R32, [R1+0xb0] ;  /* 0x0000b00001207983 */ /* 0x002f680000100c00 */
[----:B------:R-:W5:Y:S04]  /*2e50*/  LDL.128 R40, [R1+0xc0] ;  /* 0x0000c00001287983 */ /* 0x000f680000100c00 */
[----:B--2---:R-:W2:Y:S04]  /*2e60*/  LDL.128 R44, [R1+0xd0] ;  /* 0x0000d000012c7983 */ /* 0x004ea80000100c00 */
[----:B---3--:R-:W3:Y:S01]  /*2e70*/  LDL.128 R48, [R1+0xe0] ;  /* 0x0000e00001307983 */ /* 0x008ee20000100c00 */
[C---:B----4-:R-:W-:Y:S01]  /*2e80*/  FMUL R36, R69.reuse, R36 ;  /* 0x0000002445247220 */ /* 0x050fe20000400000 */
[C---:B------:R-:W-:Y:S01]  /*2e90*/  FMUL R37, R69.reuse, R37 ;  /* 0x0000002545257220 */ /* 0x040fe20000400000 */
        /* <DEDUP_REMOVED lines=22> */
[----:B------:R-:W-:Y:S04]  /*3000*/  STL.128 [R1+0x30], R36 ;  /* 0x0000302401007387 */ /* 0x000fe80000100c00 */
[----:B------:R-:W-:Y:S04]  /*3010*/  STL.128 [R1+0x40], R4 ;  /* 0x0000400401007387 */ /* 0x000fe80000100c00 */
[----:B------:R-:W-:Y:S04]  /*3020*/  STL.128 [R1+0x50], R8 ;  /* 0x0000500801007387 */ /* 0x000fe80000100c00 */
[----:B------:R-:W-:Y:S04]  /*3030*/  STL.128 [R1+0x60], R12 ;  /* 0x0000600c01007387 */ /* 0x000fe80000100c00 */
[----:B------:R-:W-:Y:S04]  /*3040*/  STL.128 [R1+0x70], R16 ;  /* 0x0000701001007387 */ /* 0x000fe80000100c00 */
[----:B------:R-:W-:Y:S01]  /*3050*/  STL.128 [R1+0x90], R24 ;  /* 0x0000901801007387 */ /* 0x000fe20000100c00 */
[C---:B------:R-:W-:Y:S01]  /*3060*/  FMUL R20, R69.reuse, R20 ;  /* 0x0000001445147220 */ /* 0x040fe20000400000 */
[C---:B------:R-:W-:Y:S01]  /*3070*/  FMUL R21, R69.reuse, R21 ;  /* 0x0000001545157220 */ /* 0x040fe20000400000 */
[C---:B------:R-:W-:Y:S01]  /*3080*/  FMUL R22, R69.reuse, R22 ;  /* 0x0000001645167220 */ /* 0x040fe20000400000 */
[C---:B------:R-:W-:Y:S01]  /*3090*/  FMUL R23, R69.reuse, R23 ;  /* 0x0000001745177220 */ /* 0x040fe20000400000 */
[----:B------:R-:W-:-:S04]  /*30a0*/  FFMA R57, R69, R57, R70 ;  /* 0x0000003945397223 */ /* 0x000fc80000000046 */
[----:B------:R0:W-:Y:S02]  /*30b0*/  STL.128 [R1+0x80], R20 ;  /* 0x0000801401007387 */ /* 0x0001e40000100c00 */
[----:B0-----:R-:W-:Y:S01]  /*30c0*/  MOV R20, RZ ;  /* 0x000000ff00147202 */ /* 0x001fe20000000f00 */
[C---:B-----5:R-:W-:Y:S01]  /*30d0*/  FMUL R28, R69.reuse, R28 ;  /* 0x0000001c451c7220 */ /* 0x060fe20000400000 */
        /* <DEDUP_REMOVED lines=11> */
[C---:B--2---:R-:W-:Y:S01]  /*3190*/  FMUL R44, R69.reuse, R44 ;  /* 0x0000002c452c7220 */ /* 0x044fe20000400000 */
[C---:B------:R-:W-:Y:S01]  /*31a0*/  FMUL R45, R69.reuse, R45 ;  /* 0x0000002d452d7220 */ /* 0x040fe20000400000 */
[C---:B------:R-:W-:Y:S01]  /*31b0*/  FMUL R46, R69.reuse, R46 ;  /* 0x0000002e452e7220 */ /* 0x040fe20000400000 */
[C---:B------:R-:W-:Y:S01]  /*31c0*/  FMUL R47, R69.reuse, R47 ;  /* 0x0000002f452f7220 */ /* 0x040fe20000400000 */
[C---:B---3--:R-:W-:Y:S01]  /*31d0*/  FMUL R48, R69.reuse, R48 ;  /* 0x0000003045307220 */ /* 0x048fe20000400000 */
[C---:B------:R-:W-:Y:S01]  /*31e0*/  FMUL R49, R69.reuse, R49 ;  /* 0x0000003145317220 */ /* 0x040fe20000400000 */
[C---:B------:R-:W-:Y:S01]  /*31f0*/  FMUL R50, R69.reuse, R50 ;  /* 0x0000003245327220 */ /* 0x040fe20000400000 */
[----:B------:R-:W-:Y:S01]  /*3200*/  FMUL R51, R69, R51 ;  /* 0x0000003345337220 */ /* 0x000fe20000400000 */
[----:B------:R0:W-:Y:S04]  /*3210*/  STL.128 [R1+0xa0], R28 ;  /* 0x0000a01c01007387 */ /* 0x0001e80000100c00 */
[----:B------:R0:W-:Y:S04]  /*3220*/  STL.128 [R1+0xb0], R32 ;  /* 0x0000b02001007387 */ /* 0x0001e80000100c00 */
[----:B------:R0:W-:Y:S04]  /*3230*/  STL.128 [R1+0xc0], R40 ;  /* 0x0000c02801007387 */ /* 0x0001e80000100c00 */
[----:B------:R0:W-:Y:S04]  /*3240*/  STL.128 [R1+0xd0], R44 ;  /* 0x0000d02c01007387 */ /* 0x0001e80000100c00 */
[----:B------:R0:W-:Y:S02]  /*3250*/  STL.128 [R1+0xe0], R48 ;  /* 0x0000e03001007387 */ /* 0x0001e40000100c00 */
.L_x_38:
[----:B------:R-:W-:Y:S02]  /*3260*/  ISETP.GE.AND P4, PT, R2, 0x1, PT ;  /* 0x000000010200780c */ /* 0x000fe40003f86270 */
[----:B-1----:R-:W-:-:S11]  /*3270*/  MOV R19, RZ ;  /* 0x000000ff00137202 */ /* 0x002fd60000000f00 */
[----:B------:R-:W-:Y:S05]  /*3280*/  @!P4 BRA `(.L_x_33) ;  /* 0x0000000400dcc947 */ /* 0x000fea0003800000 */
[----:B------:R-:W1:Y:S01]  /*3290*/  S2UR UR7, SR_CgaCtaId ;  /* 0x00000000000779c3 */ /* 0x000e620000008800 */
[----:B------:R-:W-:Y:S01]  /*32a0*/  UMOV UR6, 0x400 ;  /* 0x0000040000067882 */ /* 0x000fe20000000000 */
[----:B------:R-:W-:Y:S01]  /*32b0*/  ISETP.GE.U32.AND P4, PT, R55, 0xf, PT ;  /* 0x0000000f3700780c */ /* 0x000fe20003f86070 */
[----:B------:R-:W-:Y:S01]  /*32c0*/  UIADD3 UR6, UPT, UPT, UR6, 0x4000, URZ ;  /* 0x0000400006067890 */ /* 0x000fe2000fffe0ff */
[----:B------:R-:W-:Y:S02]  /*32d0*/  HFMA2 R19, -RZ, RZ, 0, 0 ;  /* 0x00000000ff137431 */ /* 0x000fe400000001ff */
[----:B------:R-:W-:Y:S01]  /*32e0*/  IMAD.MOV.U32 R4, RZ, RZ, RZ ;  /* 0x000000ffff047224 */ /* 0x000fe200078e00ff */
[----:B-1----:R-:W-:-:S06]  /*32f0*/  ULEA UR6, UR7, UR6, 0x18 ;  /* 0x0000000607067291 */ /* 0x002fcc000f8ec0ff */
[----:B------:R-:W-:Y:S02]  /*3300*/  LEA R21, R20, UR6, 0x2 ;  /* 0x0000000614157c11 */ /* 0x000fe4000f8e10ff */
[----:B------:R-:W-:Y:S05]  /*3310*/  @!P4 BRA `(.L_x_34) ;  /* 0x0000000000b0c947 */ /* 0x000fea0003800000 */
[----:B------:R-:W-:Y:S02]  /*3320*/  MOV R19, RZ ;  /* 0x000000ff00137202 */ /* 0x000fe40000000f00 */
[----:B------:R-:W-:-:S07]  /*3330*/  MOV R22, RZ ;  /* 0x000000ff00167202 */ /* 0x000fce0000000f00 */
.L_x_35:
[C---:B------:R-:W-:Y:S02]  /*3340*/  LEA R24, R22.reuse, R21, 0x8 ;  /* 0x0000001516187211 */ /* 0x040fe400078e40ff */
[C---:B------:R-:W-:Y:S02]  /*3350*/  LEA R23, R22.reuse, R64, 0x2 ;  /* 0x0000004016177211 */ /* 0x040fe400078e10ff */
[----:B------:R-:W-:Y:S01]  /*3360*/  IADD3 R22, PT, PT, R22, 0x10, RZ ;  /* 0x0000001016167810 */ /* 0x000fe20007ffe0ff */
[----:B------:R-:W-:Y:S03]  /*3370*/  LDS R16, [R24] ;  /* 0x0000000018107984 */ /* 0x000fe60000000800 */
[----:B------:R-:W-:Y:S01]  /*3380*/  ISETP.NE.AND P4, PT, R22, R67, PT ;  /* 0x000000431600720c */ /* 0x000fe20003f85270 */
[----:B------:R-:W1:Y:S04]  /*3390*/  LDS.128 R4, [R23] ;  /* 0x0000000017047984 */ /* 0x000e680000000c00 */
[----:B------:R-:W2:Y:S04]  /*33a0*/  LDS R17, [R24+0x100] ;  /* 0x0001000018117984 */ /* 0x000ea80000000800 */
[----:B------:R-:W3:Y:S04]  /*33b0*/  LDS R18, [R24+0x200] ;  /* 0x0002000018127984 */ /* 0x000ee80000000800 */
[----:B------:R-:W4:Y:S04]  /*33c0*/  LDS R25, [R24+0x300] ;  /* 0x0003000018197984 */ /* 0x000f280000000800 */
[----:B------:R-:W-:Y:S04]  /*33d0*/  LDS R26, [R24+0x400] ;  /* 0x00040000181a7984 */ /* 0x000fe80000000800 */
[----:B------:R-:W5:Y:S04]  /*33e0*/  LDS.128 R8, [R23+0x10] ;  /* 0x0000100017087984 */ /* 0x000f680000000c00 */
[----:B------:R-:W5:Y:S04]  /*33f0*/  LDS R27, [R24+0x500] ;  /* 0x00050000181b7984 */ /* 0x000f680000000800 */
[----:B0-----:R-:W0:Y:S04]  /*3400*/  LDS R28, [R24+0x600] ;  /* 0x00060000181c7984 */ /* 0x001e280000000800 */
[----:B------:R-:W0:Y:S04]  /*3410*/  LDS R29, [R24+0x700] ;  /* 0x00070000181d7984 */ /* 0x000e280000000800 */
[----:B------:R-:W-:Y:S04]  /*3420*/  LDS R30, [R24+0x800] ;  /* 0x00080000181e7984 */ /* 0x000fe80000000800 */
[----:B------:R-:W0:Y:S01]  /*3430*/  LDS.128 R12, [R23+0x20] ;  /* 0x00002000170c7984 */ /* 0x000e220000000c00 */
[----:B-1----:R-:W-:-:S03]  /*3440*/  FFMA R4, R4, R16, R19 ;  /* 0x0000001004047223 */ /* 0x002fc60000000013 */
[----:B------:R-:W1:Y:S01]  /*3450*/  LDS R31, [R24+0x900] ;  /* 0x00090000181f7984 */ /* 0x000e620000000800 */
[----:B--2---:R-:W-:-:S03]  /*3460*/  FFMA R5, R17, R5, R4 ;  /* 0x0000000511057223 */ /* 0x004fc60000000004 */
[----:B------:R-:W2:Y:S01]  /*3470*/  LDS R32, [R24+0xa00] ;  /* 0x000a000018207984 */ /* 0x000ea20000000800 */
[----:B---3--:R-:W-:-:S03]  /*3480*/  FFMA R6, R18, R6, R5 ;  /* 0x0000000612067223 */ /* 0x008fc60000000005 */
[----:B------:R-:W3:Y:S01]  /*3490*/  LDS R33, [R24+0xb00] ;  /* 0x000b000018217984 */ /* 0x000ee20000000800 */
[----:B----4-:R-:W-:-:S03]  /*34a0*/  FFMA R7, R25, R7, R6 ;  /* 0x0000000719077223 */ /* 0x010fc60000000006 */
[----:B------:R-:W-:Y:S04]  /*34b0*/  LDS R4, [R24+0xc00] ;  /* 0x000c000018047984 */ /* 0x000fe80000000800 */
[----:B------:R-:W4:Y:S01]  /*34c0*/  LDS.128 R16, [R23+0x30] ;  /* 0x0000300017107984 */ /* 0x000f220000000c00 */
[----:B-----5:R-:W-:-:S03]  /*34d0*/  FFMA R8, R8, R26, R7 ;  /* 0x0000001a08087223 */ /* 0x020fc60000000007 */
[----:B------:R-:W5:Y:S01]  /*34e0*/  LDS R5, [R24+0xd00] ;  /* 0x000d000018057984 */ /* 0x000f620000000800 */
[----:B------:R-:W-:-:S03]  /*34f0*/  FFMA R9, R27, R9, R8 ;  /* 0x000000091b097223 */ /* 0x000fc60000000008 */
[----:B------:R-:W5:Y:S01]  /*3500*/  LDS R6, [R24+0xe00] ;  /* 0x000e000018067984 */ /* 0x000f620000000800 */
[----:B0-----:R-:W-:-:S03]  /*3510*/  FFMA R10, R28, R10, R9 ;  /* 0x0000000a1c0a7223 */ /* 0x001fc60000000009 */
[----:B------:R-:W0:Y:S01]  /*3520*/  LDS R7, [R24+0xf00] ;  /* 0x000f000018077984 */ /* 0x000e220000000800 */
[----:B------:R-:W-:-:S04]  /*3530*/  FFMA R11, R29, R11, R10 ;  /* 0x0000000b1d0b7223 */ /* 0x000fc8000000000a */
[----:B------:R-:W-:-:S04]  /*3540*/  FFMA R12, R12, R30, R11 ;  /* 0x0000001e0c0c7223 */ /* 0x000fc8000000000b */
[----:B-1----:R-:W-:-:S04]  /*3550*/  FFMA R13, R31, R13, R12 ;  /* 0x0000000d1f0d7223 */ /* 0x002fc8000000000c */
[----:B--2---:R-:W-:-:S04]  /*3560*/  FFMA R14, R32, R14, R13 ;  /* 0x0000000e200e7223 */ /* 0x004fc8000000000d */
[----:B---3--:R-:W-:-:S04]  /*3570*/  FFMA R15, R33, R15, R14 ;  /* 0x0000000f210f7223 */ /* 0x008fc8000000000e */
[----:B----4-:R-:W-:-:S04]  /*3580*/  FFMA R4, R16, R4, R15 ;  /* 0x0000000410047223 */ /* 0x010fc8000000000f */
[----:B-----5:R-:W-:-:S04]  /*3590*/  FFMA R5, R5, R17, R4 ;  /* 0x0000001105057223 */ /* 0x020fc80000000004 */
[----:B------:R-:W-:-:S04]  /*35a0*/  FFMA R6, R6, R18, R5 ;  /* 0x0000001206067223 */ /* 0x000fc80000000005 */
[----:B0-----:R-:W-:Y:S01]  /*35b0*/  FFMA R19, R7, R19, R6 ;  /* 0x0000001307137223 */ /* 0x001fe20000000006 */
[----:B------:R-:W-:Y:S06]  /*35c0*/  @P4 BRA `(.L_x_35) ;  /* 0xfffffffc005c4947 */ /* 0x000fec000383ffff */
[----:B------:R-:W-:-:S07]  /*35d0*/  MOV R4, R67 ;  /* 0x0000004300047202 */ /* 0x000fce0000000f00 */
.L_x_34:
[----:B------:R-:W-:-:S13]  /*35e0*/  ISETP.NE.AND P4, PT, R52, RZ, PT ;  /* 0x000000ff3400720c */ /* 0x000fda0003f85270 */
[----:B------:R-:W-:Y:S05]  /*35f0*/  @!P4 BRA `(.L_x_33) ;  /* 0x000000040000c947 */ /* 0x000fea0003800000 */
[----:B------:R-:W-:Y:S02]  /*3600*/  ISETP.GE.U32.AND P4, PT, R54, 0x7, PT ;  /* 0x000000073600780c */ /* 0x000fe40003f86070 */
[----:B------:R-:W-:-:S11]  /*3610*/  ISETP.NE.AND P5, PT, R3, RZ, PT ;  /* 0x000000ff0300720c */ /* 0x000fd60003fa5270 */
[----:B------:R-:W-:Y:S05]  /*3620*/  @!P4 BRA `(.L_x_36) ;  /* 0x00000000006cc947 */ /* 0x000fea0003800000 */
[C---:B------:R-:W-:Y:S02]  /*3630*/  LEA R5, R4.reuse, R64, 0x2 ;  /* 0x0000004004057211 */ /* 0x040fe400078e10ff */
[C---:B------:R-:W-:Y:S02]  /*3640*/  LEA R7, R4.reuse, R21, 0x8 ;  /* 0x0000001504077211 */ /* 0x040fe400078e40ff */
[----:B------:R-:W-:Y:S01]  /*3650*/  IADD3 R4, PT, PT, R4, 0x8, RZ ;  /* 0x0000000804047810 */ /* 0x000fe20007ffe0ff */
[----:B------:R-:W-:Y:S04]  /*3660*/  LDS R6, [R5] ;  /* 0x0000000005067984 */ /* 0x000fe80000000800 */
[----:B------:R-:W1:Y:S04]  /*3670*/  LDS R8, [R7] ;  /* 0x0000000007087984 */ /* 0x000e680000000800 */
[----:B------:R-:W-:Y:S04]  /*3680*/  LDS R9, [R5+0x4] ;  /* 0x0000040005097984 */ /* 0x000fe80000000800 */
[----:B------:R-:W2:Y:S04]  /*3690*/  LDS R10, [R7+0x100] ;  /* 0x00010000070a7984 */ /* 0x000ea80000000800 */
[----:B------:R-:W-:Y:S04]  /*36a0*/  LDS R11, [R5+0x8] ;  /* 0x00000800050b7984 */ /* 0x000fe80000000800 */
[----:B------:R-:W3:Y:S04]  /*36b0*/  LDS R12, [R7+0x200] ;  /* 0x00020000070c7984 */ /* 0x000ee80000000800 */
[----:B------:R-:W-:Y:S04]  /*36c0*/  LDS R13, [R5+0xc] ;  /* 0x00000c00050d7984 */ /* 0x000fe80000000800 */
[----:B------:R-:W4:Y:S04]  /*36d0*/  LDS R14, [R7+0x300] ;  /* 0x00030000070e7984 */ /* 0x000f280000000800 */
[----:B------:R-:W-:Y:S04]  /*36e0*/  LDS R15, [R5+0x10] ;  /* 0x00001000050f7984 */ /* 0x000fe80000000800 */
[----:B------:R-:W5:Y:S04]  /*36f0*/  LDS R16, [R7+0x400] ;  /* 0x0004000007107984 */ /* 0x000f680000000800 */
[----:B------:R-:W-:Y:S04]  /*3700*/  LDS R17, [R5+0x14] ;  /* 0x0000140005117984 */ /* 0x000fe80000000800 */
[----:B------:R-:W0:Y:S01]  /*3710*/  LDS R18, [R7+0x500] ;  /* 0x0005000007127984 */ /* 0x000e220000000800 */
[----:B-1----:R-:W-:-:S03]  /*3720*/  FFMA R6, R6, R8, R19 ;  /* 0x0000000806067223 */ /* 0x002fc60000000013 */
[----:B------:R-:W-:Y:S04]  /*3730*/  LDS R23, [R5+0x18] ;  /* 0x0000180005177984 */ /* 0x000fe80000000800 */
[----:B------:R-:W1:Y:S01]  /*3740*/  LDS R22, [R7+0x600] ;  /* 0x0006000007167984 */ /* 0x000e620000000800 */
[----:B--2---:R-:W-:-:S03]  /*3750*/  FFMA R6, R9, R10, R6 ;  /* 0x0000000a09067223 */ /* 0x004fc60000000006 */
[----:B------:R-:W-:Y:S04]  /*3760*/  LDS R25, [R5+0x1c] ;  /* 0x00001c0005197984 */ /* 0x000fe80000000800 */
[----:B------:R-:W2:Y:S01]  /*3770*/  LDS R24, [R7+0x700] ;  /* 0x0007000007187984 */ /* 0x000ea20000000800 */
[----:B---3--:R-:W-:-:S04]  /*3780*/  FFMA R6, R11, R12, R6 ;  /* 0x0000000c0b067223 */ /* 0x008fc80000000006 */
[----:B----4-:R-:W-:-:S04]  /*3790*/  FFMA R6, R13, R14, R6 ;  /* 0x0000000e0d067223 */ /* 0x010fc80000000006 */
[----:B-----5:R-:W-:-:S04]  /*37a0*/  FFMA R6, R15, R16, R6 ;  /* 0x000000100f067223 */ /* 0x020fc80000000006 */
[----:B0-----:R-:W-:-:S04]  /*37b0*/  FFMA R6, R17, R18, R6 ;  /* 0x0000001211067223 */ /* 0x001fc80000000006 */
[----:B-1----:R-:W-:-:S04]  /*37c0*/  FFMA R6, R23, R22, R6 ;  /* 0x0000001617067223 */ /* 0x002fc80000000006 */
[----:B--2---:R-:W-:-:S07]  /*37d0*/  FFMA R19, R25, R24, R6 ;  /* 0x0000001819137223 */ /* 0x004fce0000000006 */
.L_x_36:
[----:B------:R-:W-:Y:S05]  /*37e0*/  @!P5 BRA `(.L_x_33) ;  /* 0x000000000084d947 */ /* 0x000fea0003800000 */
[----:B------:R-:W-:Y:S02]  /*37f0*/  ISETP.GE.U32.AND P4, PT, R53, 0x3, PT ;  /* 0x000000033500780c */ /* 0x000fe40003f86070 */
[----:B------:R-:W-:-:S11]  /*3800*/  ISETP.NE.AND P5, PT, R66, RZ, PT ;  /* 0x000000ff4200720c */ /* 0x000fd60003fa5270 */
[----:B------:R-:W-:Y:S05]  /*3810*/  @!P4 BRA `(.L_x_37) ;  /* 0x00000000003cc947 */ /* 0x000fea0003800000 */
[C---:B------:R-:W-:Y:S01]  /*3820*/  LEA R5, R4.reuse, R64, 0x2 ;  /* 0x0000004004057211 */ /* 0x040fe200078e10ff */
[C---:B------:R-:W-:Y:S01]  /*3830*/  IMAD R7, R4.reuse, 0x100, R21 ;  /* 0x0000010004077824 */ /* 0x040fe200078e0215 */
[----:B------:R-:W-:-:S03]  /*3840*/  IADD3 R4, PT, PT, R4, 0x4, RZ ;  /* 0x0000000404047810 */ /* 0x000fc60007ffe0ff */
[----:B------:R-:W-:Y:S04]  /*3850*/  LDS R6, [R5] ;  /* 0x0000000005067984 */ /* 0x000fe80000000800 */
[----:B------:R-:W1:Y:S04]  /*3860*/  LDS R8, [R7] ;  /* 0x0000000007087984 */ /* 0x000e680000000800 */
[----:B------:R-:W-:Y:S04]  /*3870*/  LDS R9, [R5+0x4] ;  /* 0x0000040005097984 */ /* 0x000fe80000000800 */
[----:B------:R-:W2:Y:S04]  /*3880*/  LDS R10, [R7+0x100] ;  /* 0x00010000070a7984 */ /* 0x000ea80000000800 */
[----:B------:R-:W-:Y:S04]  /*3890*/  LDS R11, [R5+0x8] ;  /* 0x00000800050b7984 */ /* 0x000fe80000000800 */
[----:B------:R-:W3:Y:S04]  /*38a0*/  LDS R12, [R7+0x200] ;  /* 0x00020000070c7984 */ /* 0x000ee80000000800 */
[----:B------:R-:W-:Y:S04]  /*38b0*/  LDS R13, [R5+0xc] ;  /* 0x00000c00050d7984 */ /* 0x000fe80000000800 */
[----:B------:R-:W4:Y:S01]  /*38c0*/  LDS R14, [R7+0x300] ;  /* 0x00030000070e7984 */ /* 0x000f220000000800 */
[----:B-1----:R-:W-:-:S04]  /*38d0*/  FFMA R6, R6, R8, R19 ;  /* 0x0000000806067223 */ /* 0x002fc80000000013 */
[----:B--2---:R-:W-:-:S04]  /*38e0*/  FFMA R6, R9, R10, R6 ;  /* 0x0000000a09067223 */ /* 0x004fc80000000006 */
[----:B---3--:R-:W-:-:S04]  /*38f0*/  FFMA R6, R11, R12, R6 ;  /* 0x0000000c0b067223 */ /* 0x008fc80000000006 */
[----:B----4-:R-:W-:-:S07]  /*3900*/  FFMA R19, R13, R14, R6 ;  /* 0x0000000e0d137223 */ /* 0x010fce0000000006 */
.L_x_37:
[----:B------:R-:W-:Y:S05]  /*3910*/  @!P5 BRA `(.L_x_33) ;  /* 0x000000000038d947 */ /* 0x000fea0003800000 */
[C---:B------:R-:W-:Y:S02]  /*3920*/  LEA R8, R4.reuse, R64, 0x2 ;  /* 0x0000004004087211 */ /* 0x040fe400078e10ff */
[----:B------:R-:W-:Y:S02]  /*3930*/  LEA R21, R4, R21, 0x8 ;  /* 0x0000001504157211 */ /* 0x000fe400078e40ff */
[----:B------:R-:W-:Y:S01]  /*3940*/  ISETP.NE.AND P4, PT, R66, 0x1, PT ;  /* 0x000000014200780c */ /* 0x000fe20003f85270 */
[----:B------:R-:W-:Y:S04]  /*3950*/  LDS R4, [R8] ;  /* 0x0000000008047984 */ /* 0x000fe80000000800 */
[----:B------:R-:W1:Y:S02]  /*3960*/  LDS R5, [R21] ;  /* 0x0000000015057984 */ /* 0x000e640000000800 */
[----:B-1----:R-:W-:-:S06]  /*3970*/  FFMA R19, R4, R5, R19 ;  /* 0x0000000504137223 */ /* 0x002fcc0000000013 */
[----:B------:R-:W-:Y:S05]  /*3980*/  @!P4 BRA `(.L_x_33) ;  /* 0x00000000001cc947 */ /* 0x000fea0003800000 */
[----:B------:R-:W-:Y:S01]  /*3990*/  ISETP.NE.AND P4, PT, R66, 0x2, PT ;  /* 0x000000024200780c */ /* 0x000fe20003f85270 */
[----:B------:R-:W-:Y:S04]  /*39a0*/  LDS R4, [R8+0x4] ;  /* 0x0000040008047984 */ /* 0x000fe80000000800 */
[----:B------:R-:W1:Y:S08]  /*39b0*/  LDS R5, [R21+0x100] ;  /* 0x0001000015057984 */ /* 0x000e700000000800 */
[----:B------:R-:W-:Y:S04]  /*39c0*/  @P4 LDS R6, [R8+0x8] ;  /* 0x0000080008064984 */ /* 0x000fe80000000800 */
[----:B------:R-:W2:Y:S01]  /*39d0*/  @P4 LDS R7, [R21+0x200] ;  /* 0x0002000015074984 */ /* 0x000ea20000000800 */
[----:B-1----:R-:W-:-:S04]  /*39e0*/  FFMA R19, R4, R5, R19 ;  /* 0x0000000504137223 */ /* 0x002fc80000000013 */
[----:B--2---:R-:W-:-:S07]  /*39f0*/  @P4 FFMA R19, R6, R7, R19 ;  /* 0x0000000706134223 */ /* 0x004fce0000000013 */
.L_x_33:
[----:B------:R-:W-:-:S05]  /*3a00*/  LEA R4, R20, R1, 0x2 ;  /* 0x0000000114047211 */ /* 0x000fca00078e10ff */
[----:B------:R-:W2:Y:S01]  /*3a10*/  LDL R6, [R4] ;  /* 0x0000000004067983 */ /* 0x000ea20000100800 */
[----:B------:R-:W-:-:S04]  /*3a20*/  IADD3 R20, PT, PT, R20, 0x1, RZ ;  /* 0x0000000114147810 */ /* 0x000fc80007ffe0ff */
[----:B------:R-:W-:Y:S01]  /*3a30*/  ISETP.NE.AND P4, PT, R20, 0x40, PT ;  /* 0x000000401400780c */ /* 0x000fe20003f85270 */
[----:B--2---:R-:W-:-:S05]  /*3a40*/  FADD R19, R6, R19 ;  /* 0x0000001306137221 */ /* 0x004fca0000000000 */
[----:B------:R1:W-:Y:S07]  /*3a50*/  STL [R4], R19 ;  /* 0x0000001304007387 */ /* 0x0003ee0000100800 */
[----:B------:R-:W-:Y:S05]  /*3a60*/  @P4 BRA `(.L_x_38) ;  /* 0xfffffff400fc4947 */ /* 0x000fea000383ffff */
[----:B------:R-:W-:Y:S01]  /*3a70*/  MOV R20, R63 ;  /* 0x0000003f00147202 */ /* 0x000fe20000000f00 */
[----:B------:R-:W-:Y:S06]  /*3a80*/  @!P3 BRA `(.L_x_39) ;  /* 0xffffffe4005cb947 */ /* 0x000fec000383ffff */
.L_x_24:
[----:B------:R-:W-:Y:S05]  /*3a90*/  BSYNC.RECONVERGENT B0 ;  /* 0x0000000000007941 */ /* 0x000fea0003800200 */
.L_x_23:
[----:B------:R-:W-:Y:S06]  /*3aa0*/  BAR.SYNC.DEFER_BLOCKING 0x0 ;  /* 0x0000000000007b1d */ /* 0x000fec0000010000 */
[----:B------:R-:W-:Y:S05]  /*3ab0*/  @P2 BRA `(.L_x_40) ;  /* 0xffffffd400482947 */ /* 0x000fea000383ffff */
[----:B------:R-:W-:-:S13]  /*3ac0*/  ISETP.GE.AND P0, PT, R0, UR5, PT ;  /* 0x0000000500007c0c */ /* 0x000fda000bf06270 */
[----:B------:R-:W-:Y:S05]  /*3ad0*/  @P0 EXIT ;  /* 0x000000000000094d */ /* 0x000fea0003800000 */
[----:B01----:R-:W4:Y:S04]  /*3ae0*/  LDL.128 R4, [R1] ;  /* 0x0000000001047983 */ /* 0x003f280000100c00 */
[----:B------:R0:W5:Y:S04]  /*3af0*/  LDL.128 R8, [R1+0x10] ;  /* 0x0000100001087983 */ /* 0x0001680000100c00 */
[----:B------:R0:W5:Y:S04]  /*3b00*/  LDL.128 R12, [R1+0x20] ;  /* 0x00002000010c7983 */ /* 0x0001680000100c00 */
[----:B------:R0:W5:Y:S04]  /*3b10*/  LDL.128 R16, [R1+0x30] ;  /* 0x0000300001107983 */ /* 0x0001680000100c00 */
[----:B------:R0:W5:Y:S04]  /*3b20*/  LDL.128 R20, [R1+0x40] ;  /* 0x0000400001147983 */ /* 0x0001680000100c00 */
[----:B------:R0:W5:Y:S04]  /*3b30*/  LDL.128 R24, [R1+0x50] ;  /* 0x0000500001187983 */ /* 0x0001680000100c00 */
[----:B--2---:R0:W5:Y:S04]  /*3b40*/  LDL.128 R28, [R1+0x60] ;  /* 0x00006000011c7983 */ /* 0x0041680000100c00 */
[----:B------:R0:W5:Y:S04]  /*3b50*/  LDL.128 R32, [R1+0x70] ;  /* 0x0000700001207983 */ /* 0x0001680000100c00 */
[----:B------:R0:W5:Y:S04]  /*3b60*/  LDL.128 R36, [R1+0x80] ;  /* 0x0000800001247983 */ /* 0x0001680000100c00 */
[----:B------:R0:W5:Y:S04]  /*3b70*/  LDL.128 R40, [R1+0x90] ;  /* 0x0000900001287983 */ /* 0x0001680000100c00 */
[----:B------:R0:W5:Y:S04]  /*3b80*/  LDL.128 R44, [R1+0xa0] ;  /* 0x0000a000012c7983 */ /* 0x0001680000100c00 */
[----:B------:R0:W5:Y:S04]  /*3b90*/  LDL.128 R48, [R1+0xb0] ;  /* 0x0000b00001307983 */ /* 0x0001680000100c00 */
[----:B------:R0:W5:Y:S04]  /*3ba0*/  LDL.128 R52, [R1+0xc0] ;  /* 0x0000c00001347983 */ /* 0x0001680000100c00 */
[----:B------:R0:W5:Y:S04]  /*3bb0*/  LDL.128 R60, [R1+0xd0] ;  /* 0x0000d000013c7983 */ /* 0x0001680000100c00 */
[----:B------:R0:W5:Y:S04]  /*3bc0*/  LDL.128 R64, [R1+0xe0] ;  /* 0x0000e00001407983 */ /* 0x0001680000100c00 */
[----:B------:R0:W5:Y:S01]  /*3bd0*/  LDL.128 R68, [R1+0xf0] ;  /* 0x0000f00001447983 */ /* 0x0001620000100c00 */
[----:B------:R-:W1:Y:S01]  /*3be0*/  MUFU.RCP R0, R57 ;  /* 0x0000003900007308 */ /* 0x000e620000001000 */
[----:B------:R-:W-:Y:S01]  /*3bf0*/  BSSY.RECONVERGENT B2, `(.L_x_41) ;  /* 0x000000c000027945 */ /* 0x000fe20003800200 */
[----:B-1----:R-:W-:-:S04]  /*3c00*/  FFMA R3, -R57, R0, 1 ;  /* 0x3f80000039037423 */ /* 0x002fc80000000100 */
[----:B------:R-:W-:Y:S02]  /*3c10*/  FFMA R3, R0, R3, R0 ;  /* 0x0000000300037223 */ /* 0x000fe40000000000 */
[----:B----4-:R-:W1:Y:S02]  /*3c20*/  FCHK P0, R4, R57 ;  /* 0x0000003904007302 */ /* 0x010e640000000000 */
[----:B------:R-:W-:-:S04]  /*3c30*/  FFMA R0, R4, R3, RZ ;  /* 0x0000000304007223 */ /* 0x000fc800000000ff */
[----:B------:R-:W-:-:S04]  /*3c40*/  FFMA R2, -R57, R0, R4 ;  /* 0x0000000039027223 */ /* 0x000fc80000000104 */
[----:B------:R-:W-:Y:S01]  /*3c50*/  FFMA R0, R3, R2, R0 ;  /* 0x0000000203007223 */ /* 0x000fe20000000000 */
[----:B01----:R-:W-:Y:S06]  /*3c60*/  @!P0 BRA `(.L_x_42) ;  /* 0x0000000000108947 */ /* 0x003fec0003800000 */
[----:B------:R-:W-:Y:S02]  /*3c70*/  MOV R2, R4 ;  /* 0x0000000400027202 */ /* 0x000fe40000000f00 */
[----:B------:R-:W-:-:S07]  /*3c80*/  MOV R59, 0x3ca0 ;  /* 0x00003ca0003b7802 */ /* 0x000fce0000000f00 */
[----:B---3-5:R-:W-:Y:S05]  /*3c90*/  CALL.REL.NOINC `($__internal_0_$__cuda_sm3x_div_rn_noftz_f32_slowpath) ;  /* 0x0000003c00047944 */ /* 0x028fea0003c00000 */
[----:B------:R-:W-:-:S07]  /*3ca0*/  MOV R0, R2 ;  /* 0x0000000200007202 */ /* 0x000fce0000000f00 */
.L_x_42:
[----:B------:R-:W-:Y:S05]  /*3cb0*/  BSYNC.RECONVERGENT B2 ;  /* 0x0000000000027941 */ /* 0x000fea0003800200 */
.L_x_41:
[----:B------:R-:W0:Y:S01]  /*3cc0*/  MUFU.RCP R2, R57 ;  /* 0x0000003900027308 */ /* 0x000e220000001000 */
[----:B------:R-:W-:Y:S07]  /*3cd0*/  BSSY.RECONVERGENT B2, `(.L_x_43) ;  /* 0x000000c000027945 */ /* 0x000fee0003800200 */
[----:B------:R-:W1:Y:S01]  /*3ce0*/  FCHK P0, R5, R57 ;  /* 0x0000003905007302 */ /* 0x000e620000000000 */
[----:B0-----:R-:W-:-:S04]  /*3cf0*/  FFMA R3, -R57, R2, 1 ;  /* 0x3f80000039037423 */ /* 0x001fc80000000102 */
[----:B------:R-:W-:-:S04]  /*3d00*/  FFMA R59, R2, R3, R2 ;  /* 0x00000003023b7223 */ /* 0x000fc80000000002 */
[----:B------:R-:W-:-:S04]  /*3d10*/  FFMA R58, R5, R59, RZ ;  /* 0x0000003b053a7223 */ /* 0x000fc800000000ff */
[----:B------:R-:W-:-:S04]  /*3d20*/  FFMA R3, -R57, R58, R5 ;  /* 0x0000003a39037223 */ /* 0x000fc80000000105 */
[----:B------:R-:W-:Y:S01]  /*3d30*/  FFMA R58, R59, R3, R58 ;  /* 0x000000033b3a7223 */ /* 0x000fe2000000003a */
[----:B-1----:R-:W-:Y:S06]  /*3d40*/  @!P0 BRA `(.L_x_44) ;  /* 0x0000000000108947 */ /* 0x002fec0003800000 */
[----:B------:R-:W-:Y:S02]  /*3d50*/  MOV R2, R5 ;  /* 0x0000000500027202 */ /* 0x000fe40000000f00 */
[----:B------:R-:W-:-:S07]  /*3d60*/  MOV R59, 0x3d80 ;  /* 0x00003d80003b7802 */ /* 0x000fce0000000f00 */
[----:B---3-5:R-:W-:Y:S05]  /*3d70*/  CALL.REL.NOINC `($__internal_0_$__cuda_sm3x_div_rn_noftz_f32_slowpath) ;  /* 0x0000003800cc7944 */ /* 0x028fea0003c00000 */
[----:B------:R-:W-:-:S07]  /*3d80*/  MOV R58, R2 ;  /* 0x00000002003a7202 */ /* 0x000fce0000000f00 */
.L_x_44:
[----:B------:R-:W-:Y:S05]  /*3d90*/  BSYNC.RECONVERGENT B2 ;  /* 0x0000000000027941 */ /* 0x000fea0003800200 */
.L_x_43:
        /* <DEDUP_REMOVED lines=12> */
[----:B------:R-:W-:-:S07]  /*3e60*/  IMAD.MOV.U32 R5, RZ, RZ, R2 ;  /* 0x000000ffff057224 */ /* 0x000fce00078e0002 */
.L_x_46:
[----:B------:R-:W-:Y:S05]  /*3e70*/  BSYNC.RECONVERGENT B2 ;  /* 0x0000000000027941 */ /* 0x000fea0003800200 */
.L_x_45:
        /* <DEDUP_REMOVED lines=13> */
.L_x_48:
[----:B------:R-:W-:Y:S05]  /*3f50*/  BSYNC.RECONVERGENT B2 ;  /* 0x0000000000027941 */ /* 0x000fea0003800200 */
.L_x_47:
[----:B------:R-:W0:Y:S01]  /*3f60*/  MUFU.RCP R2, R57 ;  /* 0x0000003900027308 */ /* 0x000e220000001000 */
[----:B------:R-:W-:Y:S07]  /*3f70*/  BSSY.RECONVERGENT B2, `(.L_x_49) ;  /* 0x000000c000027945 */ /* 0x000fee0003800200 */
[----:B-----5:R-:W1:Y:S01]  /*3f80*/  FCHK P0, R8, R57 ;  /* 0x0000003908007302 */ /* 0x020e620000000000 */
        /* <DEDUP_REMOVED lines=8> */
[----:B---3--:R-:W-:Y:S05]  /*4010*/  CALL.REL.NOINC `($__internal_0_$__cuda_sm3x_div_rn_noftz_f32_slowpath) ;  /* 0x0000003800247944 */ /* 0x008fea0003c00000 */
[----:B------:R-:W-:-:S07]  /*4020*/  MOV R7, R2 ;  /* 0x0000000200077202 */ /* 0x000fce0000000f00 */
.L_x_50:
[----:B------:R-:W-:Y:S05]  /*4030*/  BSYNC.RECONVERGENT B2 ;  /* 0x0000000000027941 */ /* 0x000fea0003800200 */
.L_x_49:
        /* <DEDUP_REMOVED lines=13> */
.L_x_52:
[----:B------:R-:W-:Y:S05]  /*4110*/  BSYNC.RECONVERGENT B2 ;  /* 0x0000000000027941 */ /* 0x000fea0003800200 */
.L_x_51:
        /* <DEDUP_REMOVED lines=13> */
.L_x_54:
[----:B------:R-:W-:Y:S05]  /*41f0*/  BSYNC.RECONVERGENT B2 ;  /* 0x0000000000027941 */ /* 0x000fea0003800200 */
.L_x_53:
        /* <DEDUP_REMOVED lines=13> */
.L_x_56:
[----:B------:R-:W-:Y:S05]  /*42d0*/  BSYNC.RECONVERGENT B2 ;  /* 0x0000000000027941 */ /* 0x000fea0003800200 */
.L_x_55:
        /* <DEDUP_REMOVED lines=12> */
[----:B------:R-:W-:-:S07]  /*43a0*/  IMAD.MOV.U32 R11, RZ, RZ, R2 ;  /* 0x000000ffff0b7224 */ /* 0x000fce00078e0002 */
.L_x_58:
[----:B------:R-:W-:Y:S05]  /*43b0*/  BSYNC.RECONVERGENT B2 ;  /* 0x0000000000027941 */ /* 0x000fea0003800200 */
.L_x_57:
        /* <DEDUP_REMOVED lines=13> */
.L_x_60:
[----:B------:R-:W-:Y:S05]  /*4490*/  BSYNC.RECONVERGENT B2 ;  /* 0x0000000000027941 */ /* 0x000fea0003800200 */
.L_x_59:
        /* <DEDUP_REMOVED lines=13> */
.L_x_62:
[----:B------:R-:W-:Y:S05]  /*4570*/  BSYNC.RECONVERGENT B2 ;  /* 0x0000000000027941 */ /* 0x000fea0003800200 */
.L_x_61:
        /* <DEDUP_REMOVED lines=13> */
.L_x_64:
[----:B------:R-:W-:Y:S05]  /*4650*/  BSYNC.RECONVERGENT B2 ;  /* 0x0000000000027941 */ /* 0x000fea0003800200 */
.L_x_63:
        /* <DEDUP_REMOVED lines=13> */
.L_x_66:
[----:B------:R-:W-:Y:S05]  /*4730*/  BSYNC.RECONVERGENT B2 ;  /* 0x0000000000027941 */ /* 0x000fea0003800200 */
.L_x_65:
        /* <DEDUP_REMOVED lines=13> */
.L_x_68:
[----:B------:R-:W-:Y:S05]  /*4810*/  BSYNC.RECONVERGENT B2 ;  /* 0x0000000000027941 */ /* 0x000fea0003800200 */
.L_x_67:
        /* <DEDUP_REMOVED lines=13> */
.L_x_70:
[----:B------:R-:W-:Y:S05]  /*48f0*/  BSYNC.RECONVERGENT B2 ;  /* 0x0000000000027941 */ /* 0x000fea0003800200 */
.L_x_69:
        /* <DEDUP_REMOVED lines=13> */
.L_x_72:
[----:B------:R-:W-:Y:S05]  /*49d0*/  BSYNC.RECONVERGENT B2 ;  /* 0x0000000000027941 */ /* 0x000fea0003800200 */
.L_x_71:
        /* <DEDUP_REMOVED lines=13> */
.L_x_74:
[----:B------:R-:W-:Y:S05]  /*4ab0*/  BSYNC.RECONVERGENT B2 ;  /* 0x0000000000027941 */ /* 0x000fea0003800200 */
.L_x_73:
        /* <DEDUP_REMOVED lines=13> */
.L_x_76:
[----:B------:R-:W-:Y:S05]  /*4b90*/  BSYNC.RECONVERGENT B2 ;  /* 0x0000000000027941 */ /* 0x000fea0003800200 */
.L_x_75:
        /* <DEDUP_REMOVED lines=13> */
.L_x_78:
[----:B------:R-:W-:Y:S05]  /*4c70*/  BSYNC.RECONVERGENT B2 ;  /* 0x0000000000027941 */ /* 0x000fea0003800200 */
.L_x_77:
        /* <DEDUP_REMOVED lines=13> */
.L_x_80:
[----:B------:R-:W-:Y:S05]  /*4d50*/  BSYNC.RECONVERGENT B2 ;  /* 0x0000000000027941 */ /* 0x000fea0003800200 */
.L_x_79:
        /* <DEDUP_REMOVED lines=13> */
.L_x_82:
[----:B------:R-:W-:Y:S05]  /*4e30*/  BSYNC.RECONVERGENT B2 ;  /* 0x0000000000027941 */ /* 0x000fea0003800200 */
.L_x_81:
        /* <DEDUP_REMOVED lines=13> */
.L_x_84:
[----:B------:R-:W-:Y:S05]  /*4f10*/  BSYNC.RECONVERGENT B2 ;  /* 0x0000000000027941 */ /* 0x000fea0003800200 */
.L_x_83:
        /* <DEDUP_REMOVED lines=13> */
.L_x_86:
[----:B------:R-:W-:Y:S05]  /*4ff0*/  BSYNC.RECONVERGENT B2 ;  /* 0x0000000000027941 */ /* 0x000fea0003800200 */
.L_x_85:
        /* <DEDUP_REMOVED lines=13> */
.L_x_88:
[----:B------:R-:W-:Y:S05]  /*50d0*/  BSYNC.RECONVERGENT B2 ;  /* 0x0000000000027941 */ /* 0x000fea0003800200 */
.L_x_87:
        /* <DEDUP_REMOVED lines=13> */
.L_x_90:
[----:B------:R-:W-:Y:S05]  /*51b0*/  BSYNC.RECONVERGENT B2 ;  /* 0x0000000000027941 */ /* 0x000fea0003800200 */
.L_x_89:
        /* <DEDUP_REMOVED lines=13> */
.L_x_92:
[----:B------:R-:W-:Y:S05]  /*5290*/  BSYNC.RECONVERGENT B2 ;  /* 0x0000000000027941 */ /* 0x000fea0003800200 */
.L_x_91:
        /* <DEDUP_REMOVED lines=13> */
.L_x_94:
[----:B------:R-:W-:Y:S05]  /*5370*/  BSYNC.RECONVERGENT B2 ;  /* 0x0000000000027941 */ /* 0x000fea0003800200 */
.L_x_93:
        /* <DEDUP_REMOVED lines=13> */
.L_x_96:
[----:B------:R-:W-:Y:S05]  /*5450*/  BSYNC.RECONVERGENT B2 ;  /* 0x0000000000027941 */ /* 0x000fea0003800200 */
.L_x_95:
        /* <DEDUP_REMOVED lines=13> */
.L_x_98:
[----:B------:R-:W-:Y:S05]  /*5530*/  BSYNC.RECONVERGENT B2 ;  /* 0x0000000000027941 */ /* 0x000fea0003800200 */
.L_x_97:
        /* <DEDUP_REMOVED lines=13> */
.L_x_100:
[----:B------:R-:W-:Y:S05]  /*5610*/  BSYNC.RECONVERGENT B2 ;  /* 0x0000000000027941 */ /* 0x000fea0003800200 */
.L_x_99:
        /* <DEDUP_REMOVED lines=13> */
.L_x_102:
[----:B------:R-:W-:Y:S05]  /*56f0*/  BSYNC.RECONVERGENT B2 ;  /* 0x0000000000027941 */ /* 0x000fea0003800200 */
.L_x_101:
        /* <DEDUP_REMOVED lines=13> */
.L_x_104:
[----:B------:R-:W-:Y:S05]  /*57d0*/  BSYNC.RECONVERGENT B2 ;  /* 0x0000000000027941 */ /* 0x000fea0003800200 */
.L_x_103:
        /* <DEDUP_REMOVED lines=13> */
.L_x_106:
[----:B------:R-:W-:Y:S05]  /*58b0*/  BSYNC.RECONVERGENT B2 ;  /* 0x0000000000027941 */ /* 0x000fea0003800200 */
.L_x_105:
        /* <DEDUP_REMOVED lines=13> */
.L_x_108:
[----:B------:R-:W-:Y:S05]  /*5990*/  BSYNC.RECONVERGENT B2 ;  /* 0x0000000000027941 */ /* 0x000fea0003800200 */
.L_x_107:
        /* <DEDUP_REMOVED lines=13> */
.L_x_110:
[----:B------:R-:W-:Y:S05]  /*5a70*/  BSYNC.RECONVERGENT B2 ;  /* 0x0000000000027941 */ /* 0x000fea0003800200 */
.L_x_109:
        /* <DEDUP_REMOVED lines=13> */
.L_x_112:
[----:B------:R-:W-:Y:S05]  /*5b50*/  BSYNC.RECONVERGENT B2 ;  /* 0x0000000000027941 */ /* 0x000fea0003800200 */
.L_x_111:
        /* <DEDUP_REMOVED lines=13> */
.L_x_114:
[----:B------:R-:W-:Y:S05]  /*5c30*/  BSYNC.RECONVERGENT B2 ;  /* 0x0000000000027941 */ /* 0x000fea0003800200 */
.L_x_113:
        /* <DEDUP_REMOVED lines=13> */
.L_x_116:
[----:B------:R-:W-:Y:S05]  /*5d10*/  BSYNC.RECONVERGENT B2 ;  /* 0x0000000000027941 */ /* 0x000fea0003800200 */
.L_x_115:
        /* <DEDUP_REMOVED lines=13> */
.L_x_118:
[----:B------:R-:W-:Y:S05]  /*5df0*/  BSYNC.RECONVERGENT B2 ;  /* 0x0000000000027941 */ /* 0x000fea0003800200 */
.L_x_117:
        /* <DEDUP_REMOVED lines=13> */
.L_x_120:
[----:B------:R-:W-:Y:S05]  /*5ed0*/  BSYNC.RECONVERGENT B2 ;  /* 0x0000000000027941 */ /* 0x000fea0003800200 */
.L_x_119:
        /* <DEDUP_REMOVED lines=13> */
.L_x_122:
[----:B------:R-:W-:Y:S05]  /*5fb0*/  BSYNC.RECONVERGENT B2 ;  /* 0x0000000000027941 */ /* 0x000fea0003800200 */
.L_x_121:
        /* <DEDUP_REMOVED lines=13> */
.L_x_124:
[----:B------:R-:W-:Y:S05]  /*6090*/  BSYNC.RECONVERGENT B2 ;  /* 0x0000000000027941 */ /* 0x000fea0003800200 */
.L_x_123:
        /* <DEDUP_REMOVED lines=13> */
.L_x_126:
[----:B------:R-:W-:Y:S05]  /*6170*/  BSYNC.RECONVERGENT B2 ;  /* 0x0000000000027941 */ /* 0x000fea0003800200 */
.L_x_125:
        /* <DEDUP_REMOVED lines=13> */
.L_x_128:
[----:B------:R-:W-:Y:S05]  /*6250*/  BSYNC.RECONVERGENT B2 ;  /* 0x0000000000027941 */ /* 0x000fea0003800200 */
.L_x_127:
        /* <DEDUP_REMOVED lines=13> */
.L_x_130:
[----:B------:R-:W-:Y:S05]  /*6330*/  BSYNC.RECONVERGENT B2 ;  /* 0x0000000000027941 */ /* 0x000fea0003800200 */
.L_x_129:
        /* <DEDUP_REMOVED lines=13> */
.L_x_132:
[----:B------:R-:W-:Y:S05]  /*6410*/  BSYNC.RECONVERGENT B2 ;  /* 0x0000000000027941 */ /* 0x000fea0003800200 */
.L_x_131:
        /* <DEDUP_REMOVED lines=13> */
.L_x_134:
[----:B------:R-:W-:Y:S05]  /*64f0*/  BSYNC.RECONVERGENT B2 ;  /* 0x0000000000027941 */ /* 0x000fea0003800200 */
.L_x_133:
        /* <DEDUP_REMOVED lines=13> */
.L_x_136:
[----:B------:R-:W-:Y:S05]  /*65d0*/  BSYNC.RECONVERGENT B2 ;  /* 0x0000000000027941 */ /* 0x000fea0003800200 */
.L_x_135:
        /* <DEDUP_REMOVED lines=13> */
.L_x_138:
[----:B------:R-:W-:Y:S05]  /*66b0*/  BSYNC.RECONVERGENT B2 ;  /* 0x0000000000027941 */ /* 0x000fea0003800200 */
.L_x_137:
        /* <DEDUP_REMOVED lines=13> */
.L_x_140:
[----:B------:R-:W-:Y:S05]  /*6790*/  BSYNC.RECONVERGENT B2 ;  /* 0x0000000000027941 */ /* 0x000fea0003800200 */
.L_x_139:
        /* <DEDUP_REMOVED lines=13> */
.L_x_142:
[----:B------:R-:W-:Y:S05]  /*6870*/  BSYNC.RECONVERGENT B2 ;  /* 0x0000000000027941 */ /* 0x000fea0003800200 */
.L_x_141:
        /* <DEDUP_REMOVED lines=13> */
.L_x_144:
[----:B------:R-:W-:Y:S05]  /*6950*/  BSYNC.RECONVERGENT B2 ;  /* 0x0000000000027941 */ /* 0x000fea0003800200 */
.L_x_143:
        /* <DEDUP_REMOVED lines=13> */
.L_x_146:
[----:B------:R-:W-:Y:S05]  /*6a30*/  BSYNC.RECONVERGENT B2 ;  /* 0x0000000000027941 */ /* 0x000fea0003800200 */
.L_x_145:
        /* <DEDUP_REMOVED lines=13> */
.L_x_148:
[----:B------:R-:W-:Y:S05]  /*6b10*/  BSYNC.RECONVERGENT B2 ;  /* 0x0000000000027941 */ /* 0x000fea0003800200 */
.L_x_147:
        /* <DEDUP_REMOVED lines=13> */
.L_x_150:
[----:B------:R-:W-:Y:S05]  /*6bf0*/  BSYNC.RECONVERGENT B2 ;  /* 0x0000000000027941 */ /* 0x000fea0003800200 */
.L_x_149:
        /* <DEDUP_REMOVED lines=13> */
.L_x_152:
[----:B------:R-:W-:Y:S05]  /*6cd0*/  BSYNC.RECONVERGENT B2 ;  /* 0x0000000000027941 */ /* 0x000fea0003800200 */
.L_x_151:
        /* <DEDUP_REMOVED lines=13> */
.L_x_154:
[----:B------:R-:W-:Y:S05]  /*6db0*/  BSYNC.RECONVERGENT B2 ;  /* 0x0000000000027941 */ /* 0x000fea0003800200 */
.L_x_153:
        /* <DEDUP_REMOVED lines=13> */
.L_x_156:
[----:B------:R-:W-:Y:S05]  /*6e90*/  BSYNC.RECONVERGENT B2 ;  /* 0x0000000000027941 */ /* 0x000fea0003800200 */
.L_x_155:
        /* <DEDUP_REMOVED lines=13> */
.L_x_158:
[----:B------:R-:W-:Y:S05]  /*6f70*/  BSYNC.RECONVERGENT B2 ;  /* 0x0000000000027941 */ /* 0x000fea0003800200 */
.L_x_157:
        /* <DEDUP_REMOVED lines=13> */
.L_x_160:
[----:B------:R-:W-:Y:S05]  /*7050*/  BSYNC.RECONVERGENT B2 ;  /* 0x0000000000027941 */ /* 0x000fea0003800200 */
.L_x_159:
        /* <DEDUP_REMOVED lines=13> */
.L_x_162:
[----:B------:R-:W-:Y:S05]  /*7130*/  BSYNC.RECONVERGENT B2 ;  /* 0x0000000000027941 */ /* 0x000fea0003800200 */
.L_x_161:
        /* <DEDUP_REMOVED lines=13> */
.L_x_164:
[----:B------:R-:W-:Y:S05]  /*7210*/  BSYNC.RECONVERGENT B2 ;  /* 0x0000000000027941 */ /* 0x000fea0003800200 */
.L_x_163:
        /* <DEDUP_REMOVED lines=13> */
.L_x_166:
[----:B------:R-:W-:Y:S05]  /*72f0*/  BSYNC.RECONVERGENT B2 ;  /* 0x0000000000027941 */ /* 0x000fea0003800200 */
.L_x_165:
        /* <DEDUP_REMOVED lines=13> */
.L_x_168:
[----:B------:R-:W-:Y:S05]  /*73d0*/  BSYNC.RECONVERGENT B2 ;  /* 0x0000000000027941 */ /* 0x000fea0003800200 */
.L_x_167:
[----:B------:R-:W0:Y:S01]  /*73e0*/  S2R R3, SR_CTAID.X ;  /* 0x0000000000037919 */ /* 0x000e220000002500 */
[----:B------:R-:W1:Y:S01]  /*73f0*/  LDC R56, c[0x0][0x360] ;  /* 0x0000d800ff387b82 */ /* 0x000e620000000800 */
[----:B------:R-:W2:Y:S01]  /*7400*/  LDCU UR4, c[0x0][0x3a4] ;  /* 0x00007480ff0477ac */ /* 0x000ea20008000800 */
[----:B------:R-:W0:Y:S02]  /*7410*/  S2R R4, SR_TID.X ;  /* 0x0000000000047919 */ /* 0x000e240000002100 */
[----:B0-----:R-:W-:-:S05]  /*7420*/  LEA R2, R3, R4, 0x5 ;  /* 0x0000000403027211 */ /* 0x001fca00078e28ff */
[----:B--2---:R-:W-:-:S07]  /*7430*/  IMAD R57, R2, UR4, RZ ;  /* 0x0000000402397c24 */ /* 0x004fce000f8e02ff */
.L_x_169:
[----:B0-----:R-:W0:Y:S01]  /*7440*/  LDC.64 R2, c[0x0][0x398] ;  /* 0x0000e600ff027b82 */ /* 0x001e220000000a00 */
[----:B-1----:R-:W-:-:S04]  /*7450*/  IADD3 R4, PT, PT, R56, R4, RZ ;  /* 0x0000000438047210 */ /* 0x002fc80007ffe0ff */
[----:B------:R-:W-:Y:S01]  /*7460*/  ISETP.GE.AND P0, PT, R4, UR5, PT ;  /* 0x0000000504007c0c */ /* 0x000fe2000bf06270 */
[----:B0-----:R-:W-:-:S04]  /*7470*/  IMAD.WIDE R2, R57, 0x4, R2 ;  /* 0x0000000439027825 */ /* 0x001fc800078e0202 */
[----:B------:R-:W-:Y:S01]  /*7480*/  IMAD R57, R56, UR4, R57 ;  /* 0x0000000438397c24 */ /* 0x000fe2000f8e0239 */
[----:B------:R0:W-:Y:S04]  /*7490*/  STG.E desc[UR10][R2.64], R0 ;  /* 0x0000000002007986 */ /* 0x0001e8000c10190a */
        /* <DEDUP_REMOVED lines=62> */
[----:B------:R0:W-:Y:S01]  /*7880*/  STG.E desc[UR10][R2.64+0xfc], R59 ;  /* 0x0000fc3b02007986 */ /* 0x0001e2000c10190a */
[----:B------:R-:W-:Y:S05]  /*7890*/  @!P0 BRA `(.L_x_169) ;  /* 0xfffffff800e88947 */ /* 0x000fea000383ffff */
[----:B------:R-:W-:Y:S05]  /*78a0*/  EXIT ;  /* 0x000000000000794d */ /* 0x000fea0003800000 */
        .weak           $__internal_0_$__cuda_sm3x_div_rn_noftz_f32_slowpath
        .type           $__internal_0_$__cuda_sm3x_div_rn_noftz_f32_slowpath,@function
        .size           $__internal_0_$__cuda_sm3x_div_rn_noftz_f32_slowpath,(.L_x_182 - $__internal_0_$__cuda_sm3x_div_rn_noftz_f32_slowpath)
$__internal_0_$__cuda_sm3x_div_rn_noftz_f32_slowpath:
[----:B------:R-:W-:Y:S01]  /*78b0*/  SHF.R.U32.HI R56, RZ, 0x17, R57 ;  /* 0x00000017ff387819 */ /* 0x000fe20000011639 */
[----:B------:R-:W-:Y:S01]  /*78c0*/  BSSY.RECONVERGENT B0, `(.L_x_170) ;  /* 0x0000064000007945 */ /* 0x000fe20003800200 */
[----:B------:R-:W-:Y:S02]  /*78d0*/  SHF.R.U32.HI R73, RZ, 0x17, R2 ;  /* 0x00000017ff497819 */ /* 0x000fe40000011602 */
[----:B------:R-:W-:Y:S02]  /*78e0*/  LOP3.LUT R56, R56, 0xff, RZ, 0xc0, !PT ;  /* 0x000000ff38387812 */ /* 0x000fe400078ec0ff */
[----:B------:R-:W-:Y:S02]  /*78f0*/  LOP3.LUT R73, R73, 0xff, RZ, 0xc0, !PT ;  /* 0x000000ff49497812 */ /* 0x000fe400078ec0ff */
[----:B------:R-:W-:Y:S02]  /*7900*/  IADD3 R3, PT, PT, R56, -0x1, RZ ;  /* 0xffffffff38037810 */ /* 0x000fe40007ffe0ff */
[----:B------:R-:W-:-:S02]  /*7910*/  IADD3 R72, PT, PT, R73, -0x1, RZ ;  /* 0xffffffff49487810 */ /* 0x000fc40007ffe0ff */
[----:B------:R-:W-:Y:S02]  /*7920*/  ISETP.GT.U32.AND P0, PT, R3, 0xfd, PT ;  /* 0x000000fd0300780c */ /* 0x000fe40003f04070 */
[----:B------:R-:W-:Y:S02]  /*7930*/  MOV R74, R57 ;  /* 0x00000039004a7202 */ /* 0x000fe40000000f00 */
[----:B------:R-:W-:-:S13]  /*7940*/  ISETP.GT.U32.OR P0, PT, R72, 0xfd, P0 ;  /* 0x000000fd4800780c */ /* 0x000fda0000704470 */
[----:B------:R-:W-:Y:S01]  /*7950*/  @!P0 MOV R4, RZ ;  /* 0x000000ff00048202 */ /* 0x000fe20000000f00 */
[----:B------:R-:W-:Y:S06]  /*7960*/  @!P0 BRA `(.L_x_171) ;  /* 0x00000000005c8947 */ /* 0x000fec0003800000 */
[----:B------:R-:W-:Y:S02]  /*7970*/  FSETP.GTU.FTZ.AND P0, PT, |R2|, +INF , PT ;  /* 0x7f8000000200780b */ /* 0x000fe40003f1c200 */
[----:B------:R-:W-:-:S04]  /*7980*/  FSETP.GTU.FTZ.AND P1, PT, |R57|, +INF , PT ;  /* 0x7f8000003900780b */ /* 0x000fc80003f3c200 */
[----:B------:R-:W-:-:S13]  /*7990*/  PLOP3.LUT P0, PT, P0, P1, PT, 0xf8, 0x8f ;  /* 0x00000000008f781c */ /* 0x000fda0000703f70 */
[----:B------:R-:W-:Y:S05]  /*79a0*/  @P0 BRA `(.L_x_172) ;  /* 0x0000000400500947 */ /* 0x000fea0003800000 */
[----:B------:R-:W-:-:S13]  /*79b0*/  LOP3.LUT P0, RZ, R74, 0x7fffffff, R2, 0xc8, !PT ;  /* 0x7fffffff4aff7812 */ /* 0x000fda000780c802 */
[----:B------:R-:W-:Y:S05]  /*79c0*/  @!P0 BRA `(.L_x_173) ;  /* 0x0000000400408947 */ /* 0x000fea0003800000 */
[C---:B------:R-:W-:Y:S02]  /*79d0*/  FSETP.NEU.FTZ.AND P0, PT, |R2|.reuse, +INF , PT ;  /* 0x7f8000000200780b */ /* 0x040fe40003f1d200 */
[----:B------:R-:W-:Y:S02]  /*79e0*/  FSETP.NEU.FTZ.AND P2, PT, |R57|, +INF , PT ;  /* 0x7f8000003900780b */ /* 0x000fe40003f5d200 */
[----:B------:R-:W-:-:S11]  /*79f0*/  FSETP.NEU.FTZ.AND P1, PT, |R2|, +INF , PT ;  /* 0x7f8000000200780b */ /* 0x000fd60003f3d200 */
[----:B------:R-:W-:Y:S05]  /*7a00*/  @!P2 BRA !P0, `(.L_x_173) ;  /* 0x000000040030a947 */ /* 0x000fea0004000000 */
[----:B------:R-:W-:-:S04]  /*7a10*/  LOP3.LUT P0, RZ, R2, 0x7fffffff, RZ, 0xc0, !PT ;  /* 0x7fffffff02ff7812 */ /* 0x000fc8000780c0ff */
[----:B------:R-:W-:-:S13]  /*7a20*/  PLOP3.LUT P0, PT, P2, P0, PT, 0x2f, 0xf2 ;  /* 0x0000000000f2781c */ /* 0x000fda0001700577 */
[----:B------:R-:W-:Y:S05]  /*7a30*/  @P0 BRA `(.L_x_174) ;  /* 0x00000004001c0947 */ /* 0x000fea0003800000 */
[----:B------:R-:W-:-:S04]  /*7a40*/  LOP3.LUT P0, RZ, R74, 0x7fffffff, RZ, 0xc0, !PT ;  /* 0x7fffffff4aff7812 */ /* 0x000fc8000780c0ff */
[----:B------:R-:W-:-:S13]  /*7a50*/  PLOP3.LUT P0, PT, P1, P0, PT, 0x2f, 0xf2 ;  /* 0x0000000000f2781c */ /* 0x000fda0000f00577 */
[----:B------:R-:W-:Y:S05]  /*7a60*/  @P0 BRA `(.L_x_175) ;  /* 0x0000000400040947 */ /* 0x000fea0003800000 */
[----:B------:R-:W-:Y:S02]  /*7a70*/  ISETP.GE.AND P0, PT, R72, RZ, PT ;  /* 0x000000ff4800720c */ /* 0x000fe40003f06270 */
[----:B------:R-:W-:-:S11]  /*7a80*/  ISETP.GE.AND P1, PT, R3, RZ, PT ;  /* 0x000000ff0300720c */ /* 0x000fd60003f26270 */
[----:B------:R-:W-:Y:S01]  /*7a90*/  @P0 MOV R4, RZ ;  /* 0x000000ff00040202 */ /* 0x000fe20000000f00 */
[----:B------:R-:W-:Y:S01]  /*7aa0*/  @!P0 FFMA R2, R2, 1.84467440737095516160e+19, RZ ;  /* 0x5f80000002028823 */ /* 0x000fe200000000ff */
[----:B------:R-:W-:Y:S01]  /*7ab0*/  @!P0 MOV R4, 0xffffffc0 ;  /* 0xffffffc000048802 */ /* 0x000fe20000000f00 */
[----:B------:R-:W-:-:S03]  /*7ac0*/  @!P1 FFMA R74, R57, 1.84467440737095516160e+19, RZ ;  /* 0x5f800000394a9823 */ /* 0x000fc600000000ff */
[----:B------:R-:W-:-:S07]  /*7ad0*/  @!P1 IADD3 R4, PT, PT, R4, 0x40, RZ ;  /* 0x0000004004049810 */ /* 0x000fce0007ffe0ff */
.L_x_171:
[----:B------:R-:W-:Y:S01]  /*7ae0*/  LEA R72, R56, 0xc0800000, 0x17 ;  /* 0xc080000038487811 */ /* 0x000fe200078eb8ff */
[----:B------:R-:W-:Y:S01]  /*7af0*/  BSSY.RECONVERGENT B1, `(.L_x_176) ;  /* 0x0000036000017945 */ /* 0x000fe20003800200 */
[----:B------:R-:W-:-:S03]  /*7b00*/  IADD3 R73, PT, PT, R73, -0x7f, RZ ;  /* 0xffffff8149497810 */ /* 0x000fc60007ffe0ff */
[----:B------:R-:W-:Y:S02]  /*7b10*/  IMAD.IADD R72, R74, 0x1, -R72 ;  /* 0x000000014a487824 */ /* 0x000fe400078e0a48 */
[----:B------:R-:W-:Y:S02]  /*7b20*/  IMAD R2, R73, -0x800000, R2 ;  /* 0xff80000049027824 */ /* 0x000fe400078e0202 */
[----:B------:R0:W1:Y:S02]  /*7b30*/  MUFU.RCP R3, R72 ;  /* 0x0000004800037308 */ /* 0x0000640000001000 */
[----:B0-----:R-:W-:-:S04]  /*7b40*/  FADD.FTZ R72, -R72, -RZ ;  /* 0x800000ff48487221 */ /* 0x001fc80000010100 */
[----:B-1----:R-:W-:-:S04]  /*7b50*/  FFMA R74, R3, R72, 1 ;  /* 0x3f800000034a7423 */ /* 0x002fc80000000048 */
[----:B------:R-:W-:-:S04]  /*7b60*/  FFMA R3, R3, R74, R3 ;  /* 0x0000004a03037223 */ /* 0x000fc80000000003 */
[----:B------:R-:W-:-:S04]  /*7b70*/  FFMA R74, R2, R3, RZ ;  /* 0x00000003024a7223 */ /* 0x000fc800000000ff */
[----:B------:R-:W-:-:S04]  /*7b80*/  FFMA R75, R72, R74, R2 ;  /* 0x0000004a484b7223 */ /* 0x000fc80000000002 */
[----:B------:R-:W-:-:S04]  /*7b90*/  FFMA R75, R3, R75, R74 ;  /* 0x0000004b034b7223 */ /* 0x000fc8000000004a */
[----:B------:R-:W-:Y:S01]  /*7ba0*/  FFMA R2, R72, R75, R2 ;  /* 0x0000004b48027223 */ /* 0x000fe20000000002 */
[----:B------:R-:W-:-:S03]  /*7bb0*/  IADD3 R72, PT, PT, R73, 0x7f, -R56 ;  /* 0x0000007f49487810 */ /* 0x000fc60007ffe838 */
[----:B------:R-:W-:Y:S01]  /*7bc0*/  FFMA R56, R3, R2, R75 ;  /* 0x0000000203387223 */ /* 0x000fe2000000004b */
[----:B------:R-:W-:-:S04]  /*7bd0*/  IADD3 R72, PT, PT, R72, R4, RZ ;  /* 0x0000000448487210 */ /* 0x000fc80007ffe0ff */
[----:B------:R-:W-:-:S04]  /*7be0*/  SHF.R.U32.HI R4, RZ, 0x17, R56 ;  /* 0x00000017ff047819 */ /* 0x000fc80000011638 */
[----:B------:R-:W-:-:S04]  /*7bf0*/  LOP3.LUT R4, R4, 0xff, RZ, 0xc0, !PT ;  /* 0x000000ff04047812 */ /* 0x000fc800078ec0ff */
[----:B------:R-:W-:-:S04]  /*7c00*/  IADD3 R4, PT, PT, R4, R72, RZ ;  /* 0x0000004804047210 */ /* 0x000fc80007ffe0ff */
[----:B------:R-:W-:-:S04]  /*7c10*/  IADD3 R73, PT, PT, R4, -0x1, RZ ;  /* 0xffffffff04497810 */ /* 0x000fc80007ffe0ff */
[----:B------:R-:W-:-:S13]  /*7c20*/  ISETP.GE.U32.AND P0, PT, R73, 0xfe, PT ;  /* 0x000000fe4900780c */ /* 0x000fda0003f06070 */
[----:B------:R-:W-:Y:S05]  /*7c30*/  @!P0 BRA `(.L_x_177) ;  /* 0x0000000000808947 */ /* 0x000fea0003800000 */
[----:B------:R-:W-:-:S13]  /*7c40*/  ISETP.GT.AND P0, PT, R4, 0xfe, PT ;  /* 0x000000fe0400780c */ /* 0x000fda0003f04270 */
[----:B------:R-:W-:Y:S05]  /*7c50*/  @P0 BRA `(.L_x_178) ;  /* 0x00000000006c0947 */ /* 0x000fea0003800000 */
[----:B------:R-:W-:-:S13]  /*7c60*/  ISETP.GE.AND P0, PT, R4, 0x1, PT ;  /* 0x000000010400780c */ /* 0x000fda0003f06270 */
[----:B------:R-:W-:Y:S05]  /*7c70*/  @P0 BRA `(.L_x_179) ;  /* 0x0000000000740947 */ /* 0x000fea0003800000 */
[----:B------:R-:W-:Y:S02]  /*7c80*/  ISETP.GE.AND P0, PT, R4, -0x18, PT ;  /* 0xffffffe80400780c */ /* 0x000fe40003f06270 */
[----:B------:R-:W-:-:S11]  /*7c90*/  LOP3.LUT R56, R56, 0x80000000, RZ, 0xc0, !PT ;  /* 0x8000000038387812 */ /* 0x000fd600078ec0ff */
[----:B------:R-:W-:Y:S05]  /*7ca0*/  @!P0 BRA `(.L_x_179) ;  /* 0x0000000000688947 */ /* 0x000fea0003800000 */
[CCC-:B------:R-:W-:Y:S01]  /*7cb0*/  FFMA.RZ R72, R3.reuse, R2.reuse, R75.reuse ;  /* 0x0000000203487223 */ /* 0x1c0fe2000000c04b */
[CCC-:B------:R-:W-:Y:S01]  /*7cc0*/  FFMA.RP R73, R3.reuse, R2.reuse, R75.reuse ;  /* 0x0000000203497223 */ /* 0x1c0fe2000000804b */
[----:B------:R-:W-:Y:S01]  /*7cd0*/  FFMA.RM R2, R3, R2, R75 ;  /* 0x0000000203027223 */ /* 0x000fe2000000404b */
[----:B------:R-:W-:Y:S02]  /*7ce0*/  ISETP.NE.AND P2, PT, R4, RZ, PT ;  /* 0x000000ff0400720c */ /* 0x000fe40003f45270 */
[----:B------:R-:W-:Y:S02]  /*7cf0*/  LOP3.LUT R72, R72, 0x7fffff, RZ, 0xc0, !PT ;  /* 0x007fffff48487812 */ /* 0x000fe400078ec0ff */
[----:B------:R-:W-:Y:S02]  /*7d00*/  FSETP.NEU.FTZ.AND P0, PT, R73, R2, PT ;  /* 0x000000024900720b */ /* 0x000fe40003f1d000 */
[----:B------:R-:W-:Y:S02]  /*7d10*/  IADD3 R2, PT, PT, R4, 0x20, RZ ;  /* 0x0000002004027810 */ /* 0x000fe40007ffe0ff */
[----:B------:R-:W-:-:S02]  /*7d20*/  LOP3.LUT R72, R72, 0x800000, RZ, 0xfc, !PT ;  /* 0x0080000048487812 */ /* 0x000fc400078efcff */
[C---:B------:R-:W-:Y:S02]  /*7d30*/  ISETP.NE.AND P1, PT, R4.reuse, RZ, PT ;  /* 0x000000ff0400720c */ /* 0x040fe40003f25270 */
[----:B------:R-:W-:Y:S02]  /*7d40*/  IADD3 R4, PT, PT, -R4, RZ, RZ ;  /* 0x000000ff04047210 */ /* 0x000fe40007ffe1ff */
[----:B------:R-:W-:Y:S02]  /*7d50*/  SHF.L.U32 R2, R72, R2, RZ ;  /* 0x0000000248027219 */ /* 0x000fe400000006ff */
[----:B------:R-:W-:Y:S02]  /*7d60*/  SEL R4, R4, RZ, P2 ;  /* 0x000000ff04047207 */ /* 0x000fe40001000000 */
[----:B------:R-:W-:Y:S02]  /*7d70*/  ISETP.NE.AND P1, PT, R2, RZ, P1 ;  /* 0x000000ff0200720c */ /* 0x000fe40000f25270 */
[----:B------:R-:W-:-:S02]  /*7d80*/  SHF.R.U32.HI R72, RZ, R4, R72 ;  /* 0x00000004ff487219 */ /* 0x000fc40000011648 */
[----:B------:R-:W-:Y:S02]  /*7d90*/  PLOP3.LUT P0, PT, P0, P1, PT, 0xf8, 0x8f ;  /* 0x00000000008f781c */ /* 0x000fe40000703f70 */
[----:B------:R-:W-:Y:S02]  /*7da0*/  SHF.R.U32.HI R3, RZ, 0x1, R72 ;  /* 0x00000001ff037819 */ /* 0x000fe40000011648 */
[----:B------:R-:W-:-:S04]  /*7db0*/  SEL R2, RZ, 0x1, !P0 ;  /* 0x00000001ff027807 */ /* 0x000fc80004000000 */
[----:B------:R-:W-:-:S04]  /*7dc0*/  LOP3.LUT R2, R2, 0x1, R3, 0xf8, !PT ;  /* 0x0000000102027812 */ /* 0x000fc800078ef803 */
[----:B------:R-:W-:-:S04]  /*7dd0*/  LOP3.LUT R2, R2, R72, RZ, 0xc0, !PT ;  /* 0x0000004802027212 */ /* 0x000fc800078ec0ff */
[----:B------:R-:W-:-:S04]  /*7de0*/  IADD3 R2, PT, PT, R3, R2, RZ ;  /* 0x0000000203027210 */ /* 0x000fc80007ffe0ff */
[----:B------:R-:W-:Y:S01]  /*7df0*/  LOP3.LUT R56, R2, R56, RZ, 0xfc, !PT ;  /* 0x0000003802387212 */ /* 0x000fe200078efcff */
[----:B------:R-:W-:Y:S06]  /*7e00*/  BRA `(.L_x_179) ;  /* 0x0000000000107947 */ /* 0x000fec0003800000 */
.L_x_178:
[----:B------:R-:W-:-:S04]  /*7e10*/  LOP3.LUT R56, R56, 0x80000000, RZ, 0xc0, !PT ;  /* 0x8000000038387812 */ /* 0x000fc800078ec0ff */
[----:B------:R-:W-:Y:S01]  /*7e20*/  LOP3.LUT R56, R56, 0x7f800000, RZ, 0xfc, !PT ;  /* 0x7f80000038387812 */ /* 0x000fe200078efcff */
[----:B------:R-:W-:Y:S06]  /*7e30*/  BRA `(.L_x_179) ;  /* 0x0000000000047947 */ /* 0x000fec0003800000 */
.L_x_177:
[----:B------:R-:W-:-:S07]  /*7e40*/  LEA R56, R72, R56, 0x17 ;  /* 0x0000003848387211 */ /* 0x000fce00078eb8ff */
.L_x_179:
[----:B------:R-:W-:Y:S05]  /*7e50*/  BSYNC.RECONVERGENT B1 ;  /* 0x0000000000017941 */ /* 0x000fea0003800200 */
.L_x_176:
[----:B------:R-:W-:Y:S01]  /*7e60*/  MOV R2, R56 ;  /* 0x0000003800027202 */ /* 0x000fe20000000f00 */
[----:B------:R-:W-:Y:S06]  /*7e70*/  BRA `(.L_x_180) ;  /* 0x0000000000207947 */ /* 0x000fec0003800000 */
.L_x_175:
[----:B------:R-:W-:-:S04]  /*7e80*/  LOP3.LUT R2, R74, 0x80000000, R2, 0x48, !PT ;  /* 0x800000004a027812 */ /* 0x000fc800078e4802 */
[----:B------:R-:W-:Y:S01]  /*7e90*/  LOP3.LUT R2, R2, 0x7f800000, RZ, 0xfc, !PT ;  /* 0x7f80000002027812 */ /* 0x000fe200078efcff */
[----:B------:R-:W-:Y:S06]  /*7ea0*/  BRA `(.L_x_180) ;  /* 0x0000000000147947 */ /* 0x000fec0003800000 */
.L_x_174:
[----:B------:R-:W-:Y:S01]  /*7eb0*/  LOP3.LUT R2, R74, 0x80000000, R2, 0x48, !PT ;  /* 0x800000004a027812 */ /* 0x000fe200078e4802 */
[----:B------:R-:W-:Y:S06]  /*7ec0*/  BRA `(.L_x_180) ;  /* 0x00000000000c7947 */ /* 0x000fec0003800000 */
.L_x_173:
[----:B------:R-:W0:Y:S01]  /*7ed0*/  MUFU.RSQ R2, -QNAN ;  /* 0xffc0000000027908 */ /* 0x000e220000001400 */
[----:B------:R-:W-:Y:S05]  /*7ee0*/  BRA `(.L_x_180) ;  /* 0x0000000000047947 */ /* 0x000fea0003800000 */
.L_x_172:
[----:B------:R-:W-:-:S07]  /*7ef0*/  FADD.FTZ R2, R2, R57 ;  /* 0x0000003902027221 */ /* 0x000fce0000010000 */
.L_x_180:
[----:B------:R-:W-:Y:S05]  /*7f00*/  BSYNC.RECONVERGENT B0 ;  /* 0x0000000000007941 */ /* 0x000fea0003800200 */
.L_x_170:
[----:B------:R-:W-:Y:S01]  /*7f10*/  HFMA2 R73, -RZ, RZ, 0, 0 ;  /* 0x00000000ff497431 */ /* 0x000fe200000001ff */
[----:B------:R-:W-:-:S04]  /*7f20*/  MOV R72, R59 ;  /* 0x0000003b00487202 */ /* 0x000fc80000000f00 */
[----:B0-----:R-:W-:Y:S05]  /*7f30*/  RET.REL.NODEC R72 `(_Z27mini_flash_attention_kernelPKfS0_S0_Pfiif) ;  /* 0xffffff8048307950 */ /* 0x001fea0003c3ffff */
.L_x_181:
[----:B------:R-:W-:-:S00]  /*7f40*/  BRA `(.L_x_181) ;  /* 0xfffffffc00fc7947 */ /* 0x000fc0000383ffff */
[----:B------:R-:W-:-:S00]  /*7f50*/  NOP ;  /* 0x0000000000007918 */ /* 0x000fc00000000000 */
        /* <DEDUP_REMOVED lines=10> */
.L_x_182:


//--------------------- .nv.shared._Z27mini_flash_attention_kernelPKfS0_S0_Pfiif --------------------------
	.section	.nv.shared._Z27mini_flash_attention_kernelPKfS0_S0_Pfiif,"aw",@nobits
	.sectionflags	@""
	.align	4
.nv.shared._Z27mini_flash_attention_kernelPKfS0_S0_Pfiif:
	.zero		29696


//--------------------- .nv.shared.reserved.0     --------------------------
	.section	.nv.shared.reserved.0,"aw",@nobits
	.weak		__nv_reservedSMEM_offset_0_alias
	.size		__nv_reservedSMEM_offset_0_alias, 0, 64
	.other		__nv_reservedSMEM_offset_0_alias,@"STO_CUDA_RESERVED_SHARED STV_DEFAULT"
__nv_reservedSMEM_offset_0_alias:
	.zero		0
	.zero		64


//--------------------- .nv.constant0._Z27mini_flash_attention_kernelPKfS0_S0_Pfiif --------------------------
	.section	.nv.constant0._Z27mini_flash_attention_kernelPKfS0_S0_Pfiif,"a",@progbits
	.sectionflags	@""
	.align	4
.nv.constant0._Z27mini_flash_attention_kernelPKfS0_S0_Pfiif:
	.zero		940


//--------------------- SYMBOLS --------------------------

	.type		.nv.reservedSmem.offset0,@object
	.size		.nv.reservedSmem.offset0,0x4
	.type		.nv.reservedSmem.cap,@object
	.size		.nv.reservedSmem.cap,0x4
